//
// Generated by NVIDIA NVVM Compiler
//
// Compiler Build ID: CL-36424714
// Cuda compilation tools, release 13.0, V13.0.88
// Based on NVVM 20.0.0
//

.version 9.0
.target sm_100
.address_size 64

	// .globl	_Z33sort_tile_local_then_merge_sharedPfi
.extern .shared .align 16 .b8 sh[];
.extern .shared .align 16 .b8 s[];

.visible .entry _Z33sort_tile_local_then_merge_sharedPfi(
	.param .u64 .ptr .align 1 _Z33sort_tile_local_then_merge_sharedPfi_param_0,
	.param .u32 _Z33sort_tile_local_then_merge_sharedPfi_param_1
)
{
	.reg .pred 	%p<77>;
	.reg .b32 	%r<242>;
	.reg .b32 	%f<120>;
	.reg .b64 	%rd<19>;

	ld.param.u64 	%rd7, [_Z33sort_tile_local_then_merge_sharedPfi_param_0];
	ld.param.u32 	%r121, [_Z33sort_tile_local_then_merge_sharedPfi_param_1];
	cvta.to.global.u64 	%rd1, %rd7;
	mov.u32 	%r212, %tid.x;
	mov.u32 	%r2, %ctaid.x;
	mov.u32 	%r3, %ntid.x;
	shl.b32 	%r4, %r3, 3;
	mul.lo.s32 	%r5, %r4, %r2;
	shl.b32 	%r6, %r212, 3;
	add.s32 	%r7, %r5, %r6;
	setp.ge.s32 	%p1, %r7, %r121;
	mul.wide.u32 	%rd8, %r7, 4;
	add.s64 	%rd2, %rd1, %rd8;
	mov.f32 	%f112, 0f7149F2CA;
	@%p1 bra 	$L__BB0_2;
	ld.global.f32 	%f112, [%rd2];
$L__BB0_2:
	add.s32 	%r122, %r7, 1;
	setp.ge.s32 	%p2, %r122, %r121;
	mov.f32 	%f113, 0f7149F2CA;
	@%p2 bra 	$L__BB0_4;
	ld.global.f32 	%f113, [%rd2+4];
$L__BB0_4:
	add.s32 	%r123, %r7, 2;
	setp.ge.s32 	%p3, %r123, %r121;
	mov.f32 	%f114, 0f7149F2CA;
	@%p3 bra 	$L__BB0_6;
	ld.global.f32 	%f114, [%rd2+8];
$L__BB0_6:
	add.s32 	%r124, %r7, 3;
	setp.ge.s32 	%p4, %r124, %r121;
	mov.f32 	%f115, 0f7149F2CA;
	@%p4 bra 	$L__BB0_8;
	ld.global.f32 	%f115, [%rd2+12];
$L__BB0_8:
	add.s32 	%r125, %r7, 4;
	setp.ge.s32 	%p5, %r125, %r121;
	mov.f32 	%f116, 0f7149F2CA;
	@%p5 bra 	$L__BB0_10;
	ld.global.f32 	%f116, [%rd2+16];
$L__BB0_10:
	add.s32 	%r126, %r7, 5;
	setp.ge.s32 	%p6, %r126, %r121;
	mov.f32 	%f117, 0f7149F2CA;
	@%p6 bra 	$L__BB0_12;
	ld.global.f32 	%f117, [%rd2+20];
$L__BB0_12:
	add.s32 	%r127, %r7, 6;
	setp.ge.s32 	%p7, %r127, %r121;
	mov.f32 	%f118, 0f7149F2CA;
	@%p7 bra 	$L__BB0_14;
	ld.global.f32 	%f118, [%rd2+24];
$L__BB0_14:
	add.s32 	%r128, %r7, 7;
	setp.ge.s32 	%p8, %r128, %r121;
	mov.f32 	%f119, 0f7149F2CA;
	@%p8 bra 	$L__BB0_16;
	ld.global.f32 	%f119, [%rd2+28];
$L__BB0_16:
	setp.gt.f32 	%p9, %f112, %f113;
	selp.f32 	%f25, %f112, %f113, %p9;
	selp.f32 	%f26, %f113, %f112, %p9;
	setp.gt.f32 	%p10, %f25, %f114;
	selp.f32 	%f27, %f25, %f114, %p10;
	selp.f32 	%f28, %f114, %f25, %p10;
	setp.gt.f32 	%p11, %f27, %f115;
	selp.f32 	%f29, %f27, %f115, %p11;
	selp.f32 	%f30, %f115, %f27, %p11;
	setp.gt.f32 	%p12, %f29, %f116;
	selp.f32 	%f31, %f29, %f116, %p12;
	selp.f32 	%f32, %f116, %f29, %p12;
	setp.gt.f32 	%p13, %f31, %f117;
	selp.f32 	%f33, %f31, %f117, %p13;
	selp.f32 	%f34, %f117, %f31, %p13;
	setp.gt.f32 	%p14, %f33, %f118;
	selp.f32 	%f35, %f33, %f118, %p14;
	selp.f32 	%f36, %f118, %f33, %p14;
	setp.gt.f32 	%p15, %f35, %f119;
	selp.f32 	%f37, %f35, %f119, %p15;
	selp.f32 	%f38, %f119, %f35, %p15;
	setp.gt.f32 	%p16, %f26, %f28;
	selp.f32 	%f39, %f26, %f28, %p16;
	selp.f32 	%f40, %f28, %f26, %p16;
	setp.gt.f32 	%p17, %f39, %f30;
	selp.f32 	%f41, %f39, %f30, %p17;
	selp.f32 	%f42, %f30, %f39, %p17;
	setp.gt.f32 	%p18, %f41, %f32;
	selp.f32 	%f43, %f41, %f32, %p18;
	selp.f32 	%f44, %f32, %f41, %p18;
	setp.gt.f32 	%p19, %f43, %f34;
	selp.f32 	%f45, %f43, %f34, %p19;
	selp.f32 	%f46, %f34, %f43, %p19;
	setp.gt.f32 	%p20, %f45, %f36;
	selp.f32 	%f47, %f45, %f36, %p20;
	selp.f32 	%f48, %f36, %f45, %p20;
	setp.gt.f32 	%p21, %f47, %f38;
	selp.f32 	%f49, %f47, %f38, %p21;
	selp.f32 	%f50, %f38, %f47, %p21;
	setp.gt.f32 	%p22, %f40, %f42;
	selp.f32 	%f51, %f40, %f42, %p22;
	selp.f32 	%f52, %f42, %f40, %p22;
	setp.gt.f32 	%p23, %f51, %f44;
	selp.f32 	%f53, %f51, %f44, %p23;
	selp.f32 	%f54, %f44, %f51, %p23;
	setp.gt.f32 	%p24, %f53, %f46;
	selp.f32 	%f55, %f53, %f46, %p24;
	selp.f32 	%f56, %f46, %f53, %p24;
	setp.gt.f32 	%p25, %f55, %f48;
	selp.f32 	%f57, %f55, %f48, %p25;
	selp.f32 	%f58, %f48, %f55, %p25;
	setp.gt.f32 	%p26, %f57, %f50;
	selp.f32 	%f59, %f57, %f50, %p26;
	selp.f32 	%f60, %f50, %f57, %p26;
	setp.gt.f32 	%p27, %f52, %f54;
	selp.f32 	%f61, %f52, %f54, %p27;
	selp.f32 	%f62, %f54, %f52, %p27;
	setp.gt.f32 	%p28, %f61, %f56;
	selp.f32 	%f63, %f61, %f56, %p28;
	selp.f32 	%f64, %f56, %f61, %p28;
	setp.gt.f32 	%p29, %f63, %f58;
	selp.f32 	%f65, %f63, %f58, %p29;
	selp.f32 	%f66, %f58, %f63, %p29;
	setp.gt.f32 	%p30, %f65, %f60;
	selp.f32 	%f67, %f65, %f60, %p30;
	selp.f32 	%f68, %f60, %f65, %p30;
	setp.gt.f32 	%p31, %f62, %f64;
	selp.f32 	%f69, %f62, %f64, %p31;
	selp.f32 	%f70, %f64, %f62, %p31;
	setp.gt.f32 	%p32, %f69, %f66;
	selp.f32 	%f71, %f69, %f66, %p32;
	selp.f32 	%f72, %f66, %f69, %p32;
	setp.gt.f32 	%p33, %f71, %f68;
	selp.f32 	%f73, %f71, %f68, %p33;
	selp.f32 	%f74, %f68, %f71, %p33;
	setp.gt.f32 	%p34, %f70, %f72;
	selp.f32 	%f75, %f70, %f72, %p34;
	selp.f32 	%f76, %f72, %f70, %p34;
	setp.gt.f32 	%p35, %f75, %f74;
	selp.f32 	%f77, %f75, %f74, %p35;
	selp.f32 	%f78, %f74, %f75, %p35;
	setp.gt.f32 	%p36, %f76, %f78;
	selp.f32 	%f79, %f76, %f78, %p36;
	selp.f32 	%f80, %f78, %f76, %p36;
	shl.b32 	%r129, %r6, 2;
	mov.u32 	%r130, sh;
	add.s32 	%r8, %r130, %r129;
	st.shared.v4.f32 	[%r8], {%f80, %f79, %f77, %f73};
	st.shared.v4.f32 	[%r8+16], {%f67, %f59, %f49, %f37};
	bar.sync 	0;
	setp.lt.u32 	%p37, %r3, 2;
	@%p37 bra 	$L__BB0_28;
	shl.b32 	%r132, %r4, 2;
	add.s32 	%r9, %r130, %r132;
	add.s32 	%r10, %r212, %r3;
	max.u32 	%r134, %r4, %r10;
	setp.lt.u32 	%p38, %r10, %r4;
	selp.u32 	%r135, 1, 0, %p38;
	add.s32 	%r136, %r10, %r135;
	sub.s32 	%r137, %r134, %r136;
	div.u32 	%r138, %r137, %r3;
	add.s32 	%r11, %r138, %r135;
	and.b32  	%r12, %r11, 3;
	shl.b32 	%r139, %r212, 2;
	add.s32 	%r13, %r9, %r139;
	mad.lo.s32 	%r14, %r212, -28, %r8;
	shl.b32 	%r15, %r3, 2;
	add.s32 	%r16, %r13, %r15;
	add.s32 	%r17, %r14, %r15;
	add.s32 	%r18, %r10, %r3;
	add.s32 	%r19, %r16, %r15;
	shl.b32 	%r140, %r3, 5;
	add.s32 	%r20, %r130, %r140;
	mov.b32 	%r213, 8;
$L__BB0_18:
	mov.u32 	%r44, %r213;
	shl.b32 	%r213, %r44, 1;
	mul.lo.s32 	%r216, %r213, %r212;
	setp.ge.u32 	%p39, %r216, %r4;
	@%p39 bra 	$L__BB0_55;
	mul.lo.s32 	%r47, %r213, %r3;
	mad.lo.s32 	%r142, %r44, %r212, %r44;
	shl.b32 	%r48, %r142, 1;
	mul.lo.s32 	%r143, %r3, %r44;
	shl.b32 	%r49, %r143, 1;
	mov.b32 	%r214, 0;
	mov.u32 	%r215, %r48;
$L__BB0_20:
	min.s32 	%r53, %r215, %r4;
	add.s32 	%r54, %r216, %r44;
	add.s32 	%r144, %r54, %r44;
	min.s32 	%r55, %r144, %r4;
	setp.ge.s32 	%p40, %r54, %r55;
	mov.u32 	%r226, %r216;
	mov.u32 	%r225, %r54;
	mov.u32 	%r224, %r216;
	@%p40 bra 	$L__BB0_23;
	shl.b32 	%r145, %r216, 2;
	add.s32 	%r223, %r20, %r145;
	mov.u32 	%r224, %r216;
	mov.u32 	%r225, %r54;
	mov.u32 	%r226, %r216;
$L__BB0_22:
	shl.b32 	%r146, %r226, 2;
	mov.u32 	%r147, sh;
	add.s32 	%r148, %r147, %r146;
	ld.shared.f32 	%f81, [%r148];
	shl.b32 	%r149, %r225, 2;
	add.s32 	%r150, %r147, %r149;
	ld.shared.f32 	%f83, [%r150];
	setp.gtu.f32 	%p41, %f81, %f83;
	setp.le.f32 	%p42, %f81, %f83;
	selp.u32 	%r151, 1, 0, %p42;
	add.s32 	%r226, %r226, %r151;
	selp.u32 	%r152, 1, 0, %p41;
	add.s32 	%r225, %r225, %r152;
	selp.f32 	%f85, %f81, %f83, %p42;
	add.s32 	%r224, %r224, 1;
	st.shared.f32 	[%r223], %f85;
	setp.lt.s32 	%p43, %r226, %r54;
	setp.lt.s32 	%p44, %r225, %r55;
	and.pred  	%p45, %p43, %p44;
	add.s32 	%r223, %r223, 4;
	@%p45 bra 	$L__BB0_22;
$L__BB0_23:
	setp.ge.s32 	%p46, %r226, %r54;
	mov.u32 	%r222, %r224;
	@%p46 bra 	$L__BB0_47;
	neg.s32 	%r154, %r226;
	and.b32  	%r60, %r154, 3;
	setp.eq.s32 	%p47, %r60, 0;
	mov.u32 	%r222, %r224;
	mov.u32 	%r221, %r226;
	@%p47 bra 	$L__BB0_46;
	add.s32 	%r221, %r226, 1;
	shl.b32 	%r155, %r226, 2;
	mov.u32 	%r156, sh;
	add.s32 	%r62, %r156, %r155;
	ld.shared.f32 	%f86, [%r62];
	add.s32 	%r222, %r224, 1;
	shl.b32 	%r157, %r224, 2;
	add.s32 	%r64, %r9, %r157;
	st.shared.f32 	[%r64], %f86;
	setp.eq.s32 	%p48, %r60, 1;
	@%p48 bra 	$L__BB0_46;
	add.s32 	%r221, %r226, 2;
	ld.shared.f32 	%f87, [%r62+4];
	add.s32 	%r222, %r224, 2;
	st.shared.f32 	[%r64+4], %f87;
	setp.eq.s32 	%p49, %r60, 2;
	@%p49 bra 	$L__BB0_46;
	add.s32 	%r221, %r226, 3;
	ld.shared.f32 	%f88, [%r62+8];
	add.s32 	%r222, %r224, 3;
	st.shared.f32 	[%r64+8], %f88;
	bra.uni 	$L__BB0_46;
$L__BB0_28:
	setp.ge.u32 	%p66, %r212, %r4;
	@%p66 bra 	$L__BB0_45;
	add.s32 	%r187, %r212, %r3;
	max.u32 	%r188, %r4, %r187;
	setp.lt.u32 	%p67, %r187, %r4;
	selp.u32 	%r189, 1, 0, %p67;
	add.s32 	%r190, %r187, %r189;
	sub.s32 	%r191, %r188, %r190;
	div.u32 	%r192, %r191, %r3;
	add.s32 	%r21, %r192, %r189;
	and.b32  	%r193, %r21, 3;
	setp.eq.s32 	%p68, %r193, 3;
	@%p68 bra 	$L__BB0_34;
	add.s32 	%r194, %r21, 1;
	and.b32  	%r195, %r194, 3;
	shl.b32 	%r196, %r212, 2;
	mov.u32 	%r197, sh;
	add.s32 	%r211, %r197, %r196;
	shl.b32 	%r23, %r3, 2;
	add.s32 	%r210, %r212, %r5;
	mul.wide.u32 	%rd9, %r210, 4;
	add.s64 	%rd18, %rd1, %rd9;
	mul.wide.u32 	%rd4, %r3, 4;
	neg.s32 	%r209, %r195;
	mad.lo.s32 	%r212, %r3, %r195, %r212;
$L__BB0_31:
	.pragma "nounroll";
	setp.ge.s32 	%p69, %r210, %r121;
	@%p69 bra 	$L__BB0_33;
	ld.shared.f32 	%f107, [%r211];
	st.global.f32 	[%rd18], %f107;
$L__BB0_33:
	add.s32 	%r211, %r211, %r23;
	add.s64 	%rd18, %rd18, %rd4;
	add.s32 	%r210, %r210, %r3;
	add.s32 	%r209, %r209, 1;
	setp.ne.s32 	%p70, %r209, 0;
	@%p70 bra 	$L__BB0_31;
$L__BB0_34:
	setp.lt.u32 	%p71, %r21, 3;
	@%p71 bra 	$L__BB0_45;
	mov.u32 	%r198, sh;
	add.s32 	%r34, %r198, %r4;
	shl.b32 	%r240, %r212, 2;
	shl.b32 	%r36, %r3, 4;
	mad.lo.s32 	%r37, %r3, 12, %r198;
	shl.b32 	%r38, %r3, 2;
	add.s32 	%r39, %r198, %r38;
	shl.b32 	%r199, %r2, 3;
	mad.lo.s32 	%r200, %r3, %r199, %r3;
	add.s32 	%r239, %r212, %r200;
	or.b32  	%r201, %r199, 2;
	mad.lo.s32 	%r238, %r3, %r201, %r212;
	or.b32  	%r202, %r199, 3;
	mad.lo.s32 	%r237, %r3, %r202, %r212;
	add.s32 	%r236, %r212, %r5;
$L__BB0_36:
	setp.ge.s32 	%p72, %r236, %r121;
	@%p72 bra 	$L__BB0_38;
	add.s32 	%r204, %r198, %r240;
	ld.shared.f32 	%f108, [%r204];
	mul.wide.u32 	%rd10, %r236, 4;
	add.s64 	%rd11, %rd1, %rd10;
	st.global.f32 	[%rd11], %f108;
$L__BB0_38:
	setp.ge.s32 	%p73, %r239, %r121;
	@%p73 bra 	$L__BB0_40;
	add.s32 	%r205, %r39, %r240;
	ld.shared.f32 	%f109, [%r205];
	mul.wide.u32 	%rd12, %r239, 4;
	add.s64 	%rd13, %rd1, %rd12;
	st.global.f32 	[%rd13], %f109;
$L__BB0_40:
	add.s32 	%r113, %r212, %r3;
	setp.ge.s32 	%p74, %r238, %r121;
	@%p74 bra 	$L__BB0_42;
	add.s32 	%r206, %r34, %r240;
	ld.shared.f32 	%f110, [%r206];
	mul.wide.u32 	%rd14, %r238, 4;
	add.s64 	%rd15, %rd1, %rd14;
	st.global.f32 	[%rd15], %f110;
$L__BB0_42:
	add.s32 	%r114, %r113, %r3;
	setp.ge.s32 	%p75, %r237, %r121;
	@%p75 bra 	$L__BB0_44;
	add.s32 	%r207, %r37, %r240;
	ld.shared.f32 	%f111, [%r207];
	mul.wide.u32 	%rd16, %r237, 4;
	add.s64 	%rd17, %rd1, %rd16;
	st.global.f32 	[%rd17], %f111;
$L__BB0_44:
	add.s32 	%r208, %r114, %r3;
	add.s32 	%r212, %r208, %r3;
	add.s32 	%r240, %r240, %r36;
	add.s32 	%r239, %r239, %r38;
	add.s32 	%r238, %r238, %r38;
	add.s32 	%r237, %r237, %r38;
	add.s32 	%r236, %r236, %r38;
	setp.lt.u32 	%p76, %r212, %r4;
	@%p76 bra 	$L__BB0_36;
$L__BB0_45:
	ret;
$L__BB0_46:
	mad.lo.s32 	%r158, %r49, %r214, %r48;
	sub.s32 	%r159, %r44, %r158;
	add.s32 	%r160, %r159, %r226;
	setp.gt.u32 	%p50, %r160, -4;
	@%p50 bra 	$L__BB0_47;
	bra.uni 	$L__BB0_63;
$L__BB0_47:
	setp.ge.s32 	%p52, %r225, %r55;
	@%p52 bra 	$L__BB0_54;
	sub.s32 	%r166, %r53, %r225;
	and.b32  	%r81, %r166, 3;
	setp.eq.s32 	%p53, %r81, 0;
	mov.u32 	%r228, %r222;
	mov.u32 	%r229, %r225;
	@%p53 bra 	$L__BB0_52;
	add.s32 	%r229, %r225, 1;
	shl.b32 	%r167, %r225, 2;
	mov.u32 	%r168, sh;
	add.s32 	%r83, %r168, %r167;
	ld.shared.f32 	%f93, [%r83];
	add.s32 	%r228, %r222, 1;
	shl.b32 	%r169, %r222, 2;
	add.s32 	%r85, %r9, %r169;
	st.shared.f32 	[%r85], %f93;
	setp.eq.s32 	%p54, %r81, 1;
	@%p54 bra 	$L__BB0_52;
	add.s32 	%r229, %r225, 2;
	ld.shared.f32 	%f94, [%r83+4];
	add.s32 	%r228, %r222, 2;
	st.shared.f32 	[%r85+4], %f94;
	setp.eq.s32 	%p55, %r81, 2;
	@%p55 bra 	$L__BB0_52;
	add.s32 	%r229, %r225, 3;
	ld.shared.f32 	%f95, [%r83+8];
	add.s32 	%r228, %r222, 3;
	st.shared.f32 	[%r85+8], %f95;
$L__BB0_52:
	sub.s32 	%r170, %r225, %r53;
	setp.gt.u32 	%p56, %r170, -4;
	@%p56 bra 	$L__BB0_54;
$L__BB0_53:
	shl.b32 	%r171, %r229, 2;
	mov.u32 	%r172, sh;
	add.s32 	%r173, %r172, %r171;
	ld.shared.f32 	%f96, [%r173];
	shl.b32 	%r174, %r228, 2;
	add.s32 	%r175, %r9, %r174;
	st.shared.f32 	[%r175], %f96;
	ld.shared.f32 	%f97, [%r173+4];
	st.shared.f32 	[%r175+4], %f97;
	ld.shared.f32 	%f98, [%r173+8];
	st.shared.f32 	[%r175+8], %f98;
	add.s32 	%r229, %r229, 4;
	ld.shared.f32 	%f99, [%r173+12];
	add.s32 	%r228, %r228, 4;
	st.shared.f32 	[%r175+12], %f99;
	setp.ne.s32 	%p57, %r229, %r53;
	@%p57 bra 	$L__BB0_53;
$L__BB0_54:
	add.s32 	%r216, %r216, %r47;
	setp.lt.u32 	%p58, %r216, %r4;
	add.s32 	%r215, %r216, %r213;
	add.s32 	%r214, %r214, 1;
	@%p58 bra 	$L__BB0_20;
$L__BB0_55:
	setp.ge.u32 	%p59, %r212, %r4;
	bar.sync 	0;
	@%p59 bra 	$L__BB0_62;
	setp.eq.s32 	%p60, %r12, 3;
	mov.u32 	%r234, %r212;
	@%p60 bra 	$L__BB0_60;
	setp.eq.s32 	%p61, %r12, 0;
	ld.shared.f32 	%f100, [%r13];
	st.shared.f32 	[%r14], %f100;
	mov.u32 	%r234, %r10;
	@%p61 bra 	$L__BB0_60;
	setp.eq.s32 	%p62, %r12, 1;
	ld.shared.f32 	%f101, [%r16];
	st.shared.f32 	[%r17], %f101;
	mov.u32 	%r234, %r18;
	@%p62 bra 	$L__BB0_60;
	add.s32 	%r234, %r18, %r3;
	ld.shared.f32 	%f102, [%r19];
	add.s32 	%r176, %r17, %r15;
	st.shared.f32 	[%r176], %f102;
$L__BB0_60:
	setp.lt.u32 	%p63, %r11, 3;
	@%p63 bra 	$L__BB0_62;
$L__BB0_61:
	shl.b32 	%r177, %r234, 2;
	add.s32 	%r178, %r9, %r177;
	ld.shared.f32 	%f103, [%r178];
	mov.u32 	%r179, sh;
	add.s32 	%r180, %r179, %r177;
	st.shared.f32 	[%r180], %f103;
	add.s32 	%r181, %r178, %r15;
	ld.shared.f32 	%f104, [%r181];
	add.s32 	%r182, %r180, %r15;
	st.shared.f32 	[%r182], %f104;
	add.s32 	%r183, %r181, %r15;
	ld.shared.f32 	%f105, [%r183];
	add.s32 	%r184, %r182, %r15;
	st.shared.f32 	[%r184], %f105;
	add.s32 	%r185, %r183, %r15;
	ld.shared.f32 	%f106, [%r185];
	add.s32 	%r186, %r184, %r15;
	st.shared.f32 	[%r186], %f106;
	add.s32 	%r234, %r15, %r234;
	setp.lt.u32 	%p64, %r234, %r4;
	@%p64 bra 	$L__BB0_61;
$L__BB0_62:
	bar.sync 	0;
	setp.lt.u32 	%p65, %r213, %r4;
	@%p65 bra 	$L__BB0_18;
	bra.uni 	$L__BB0_28;
$L__BB0_63:
	shl.b32 	%r161, %r221, 2;
	mov.u32 	%r162, sh;
	add.s32 	%r163, %r162, %r161;
	ld.shared.f32 	%f89, [%r163];
	shl.b32 	%r164, %r222, 2;
	add.s32 	%r165, %r9, %r164;
	st.shared.f32 	[%r165], %f89;
	ld.shared.f32 	%f90, [%r163+4];
	st.shared.f32 	[%r165+4], %f90;
	ld.shared.f32 	%f91, [%r163+8];
	st.shared.f32 	[%r165+8], %f91;
	add.s32 	%r221, %r221, 4;
	ld.shared.f32 	%f92, [%r163+12];
	add.s32 	%r222, %r222, 4;
	st.shared.f32 	[%r165+12], %f92;
	setp.lt.s32 	%p51, %r221, %r54;
	@%p51 bra 	$L__BB0_63;
	bra.uni 	$L__BB0_47;

}
	// .globl	_Z17merge_pass_sharedPKfPfii
.visible .entry _Z17merge_pass_sharedPKfPfii(
	.param .u64 .ptr .align 1 _Z17merge_pass_sharedPKfPfii_param_0,
	.param .u64 .ptr .align 1 _Z17merge_pass_sharedPKfPfii_param_1,
	.param .u32 _Z17merge_pass_sharedPKfPfii_param_2,
	.param .u32 _Z17merge_pass_sharedPKfPfii_param_3
)
{
	.reg .pred 	%p<30>;
	.reg .b32 	%r<102>;
	.reg .b32 	%f<24>;
	.reg .b64 	%rd<20>;

	ld.param.u64 	%rd9, [_Z17merge_pass_sharedPKfPfii_param_0];
	ld.param.u64 	%rd10, [_Z17merge_pass_sharedPKfPfii_param_1];
	ld.param.u32 	%r48, [_Z17merge_pass_sharedPKfPfii_param_2];
	ld.param.u32 	%r49, [_Z17merge_pass_sharedPKfPfii_param_3];
	cvta.to.global.u64 	%rd1, %rd9;
	cvta.to.global.u64 	%rd2, %rd10;
	mov.u32 	%r50, %ctaid.x;
	mul.lo.s32 	%r51, %r50, %r49;
	shl.b32 	%r1, %r51, 1;
	shl.b32 	%r52, %r49, 2;
	mov.u32 	%r53, s;
	add.s32 	%r2, %r53, %r52;
	mov.u32 	%r3, %tid.x;
	setp.ge.s32 	%p1, %r3, %r49;
	@%p1 bra 	$L__BB1_7;
	mov.u32 	%r4, %ntid.x;
	mov.u32 	%r90, %r3;
$L__BB1_2:
	add.s32 	%r6, %r90, %r1;
	add.s32 	%r7, %r6, %r49;
	setp.ge.s32 	%p2, %r6, %r48;
	mov.f32 	%f22, 0f7149F2CA;
	@%p2 bra 	$L__BB1_4;
	mul.wide.s32 	%rd11, %r6, 4;
	add.s64 	%rd12, %rd1, %rd11;
	ld.global.f32 	%f22, [%rd12];
$L__BB1_4:
	shl.b32 	%r54, %r90, 2;
	add.s32 	%r56, %r53, %r54;
	st.shared.f32 	[%r56], %f22;
	setp.ge.s32 	%p3, %r7, %r48;
	mov.f32 	%f23, 0f7149F2CA;
	@%p3 bra 	$L__BB1_6;
	mul.wide.s32 	%rd13, %r7, 4;
	add.s64 	%rd14, %rd1, %rd13;
	ld.global.f32 	%f23, [%rd14];
$L__BB1_6:
	add.s32 	%r58, %r2, %r54;
	st.shared.f32 	[%r58], %f23;
	add.s32 	%r90, %r90, %r4;
	setp.lt.s32 	%p4, %r90, %r49;
	@%p4 bra 	$L__BB1_2;
$L__BB1_7:
	bar.sync 	0;
	setp.ne.s32 	%p5, %r3, 0;
	setp.lt.s32 	%p6, %r49, 1;
	or.pred  	%p7, %p5, %p6;
	@%p7 bra 	$L__BB1_24;
	shl.b32 	%r60, %r49, 1;
	max.s32 	%r9, %r60, 1;
	and.b32  	%r10, %r9, 3;
	setp.lt.s32 	%p8, %r60, 4;
	mov.b32 	%r95, 0;
	mov.u32 	%r96, %r95;
	mov.u32 	%r97, %r95;
	@%p8 bra 	$L__BB1_19;
	and.b32  	%r95, %r9, 2147483644;
	neg.s32 	%r92, %r95;
	add.s32 	%r91, %r1, 3;
	mul.wide.u32 	%rd15, %r1, 4;
	add.s64 	%rd16, %rd15, %rd2;
	add.s64 	%rd18, %rd16, 8;
	mov.b32 	%r96, 0;
	mov.u32 	%r97, %r96;
$L__BB1_10:
	shl.b32 	%r62, %r97, 2;
	add.s32 	%r18, %r53, %r62;
	ld.shared.f32 	%f5, [%r18];
	shl.b32 	%r64, %r96, 2;
	add.s32 	%r19, %r2, %r64;
	ld.shared.f32 	%f6, [%r19];
	setp.gtu.f32 	%p9, %f5, %f6;
	setp.le.f32 	%p10, %f5, %f6;
	selp.u32 	%r65, 1, 0, %p10;
	add.s32 	%r20, %r97, %r65;
	selp.u32 	%r66, 1, 0, %p9;
	add.s32 	%r21, %r96, %r66;
	selp.f32 	%f7, %f5, %f6, %p10;
	add.s32 	%r22, %r91, -2;
	add.s32 	%r67, %r91, -3;
	setp.ge.s32 	%p11, %r67, %r48;
	@%p11 bra 	$L__BB1_12;
	st.global.f32 	[%rd18+-8], %f7;
$L__BB1_12:
	setp.le.f32 	%p12, %f5, %f6;
	selp.b32 	%r68, 4, 0, %p12;
	add.s32 	%r23, %r18, %r68;
	ld.shared.f32 	%f8, [%r23];
	selp.b32 	%r69, 0, 4, %p12;
	add.s32 	%r24, %r19, %r69;
	ld.shared.f32 	%f9, [%r24];
	setp.gtu.f32 	%p13, %f8, %f9;
	setp.le.f32 	%p14, %f8, %f9;
	selp.u32 	%r70, 1, 0, %p14;
	add.s32 	%r25, %r20, %r70;
	selp.u32 	%r71, 1, 0, %p13;
	add.s32 	%r26, %r21, %r71;
	selp.f32 	%f10, %f8, %f9, %p14;
	setp.ge.s32 	%p15, %r22, %r48;
	@%p15 bra 	$L__BB1_14;
	st.global.f32 	[%rd18+-4], %f10;
$L__BB1_14:
	setp.le.f32 	%p16, %f8, %f9;
	selp.b32 	%r72, 4, 0, %p16;
	add.s32 	%r27, %r23, %r72;
	ld.shared.f32 	%f11, [%r27];
	selp.b32 	%r73, 0, 4, %p16;
	add.s32 	%r28, %r24, %r73;
	ld.shared.f32 	%f12, [%r28];
	setp.gtu.f32 	%p17, %f11, %f12;
	setp.le.f32 	%p18, %f11, %f12;
	selp.u32 	%r74, 1, 0, %p18;
	add.s32 	%r29, %r25, %r74;
	selp.u32 	%r75, 1, 0, %p17;
	add.s32 	%r30, %r26, %r75;
	selp.f32 	%f13, %f11, %f12, %p18;
	add.s32 	%r76, %r22, 1;
	setp.ge.s32 	%p19, %r76, %r48;
	@%p19 bra 	$L__BB1_16;
	st.global.f32 	[%rd18], %f13;
$L__BB1_16:
	setp.le.f32 	%p20, %f11, %f12;
	selp.b32 	%r77, 4, 0, %p20;
	add.s32 	%r78, %r27, %r77;
	ld.shared.f32 	%f18, [%r78];
	selp.b32 	%r79, 0, 4, %p20;
	add.s32 	%r80, %r28, %r79;
	ld.shared.f32 	%f19, [%r80];
	setp.gtu.f32 	%p21, %f18, %f19;
	setp.le.f32 	%p22, %f18, %f19;
	selp.u32 	%r81, 1, 0, %p22;
	add.s32 	%r97, %r29, %r81;
	selp.u32 	%r82, 1, 0, %p21;
	add.s32 	%r96, %r30, %r82;
	selp.f32 	%f14, %f18, %f19, %p22;
	setp.ge.s32 	%p23, %r91, %r48;
	@%p23 bra 	$L__BB1_18;
	st.global.f32 	[%rd18+4], %f14;
$L__BB1_18:
	add.s32 	%r92, %r92, 4;
	add.s32 	%r91, %r91, 4;
	add.s64 	%rd18, %rd18, 16;
	setp.ne.s32 	%p24, %r92, 0;
	@%p24 bra 	$L__BB1_10;
$L__BB1_19:
	setp.eq.s32 	%p25, %r10, 0;
	@%p25 bra 	$L__BB1_24;
	add.s32 	%r99, %r95, %r1;
	mul.wide.u32 	%rd17, %r99, 4;
	add.s64 	%rd19, %rd2, %rd17;
	neg.s32 	%r98, %r10;
$L__BB1_21:
	.pragma "nounroll";
	shl.b32 	%r83, %r97, 2;
	add.s32 	%r85, %r53, %r83;
	ld.shared.f32 	%f20, [%r85];
	shl.b32 	%r86, %r96, 2;
	add.s32 	%r87, %r2, %r86;
	ld.shared.f32 	%f21, [%r87];
	setp.gtu.f32 	%p26, %f20, %f21;
	setp.le.f32 	%p27, %f20, %f21;
	selp.u32 	%r88, 1, 0, %p27;
	add.s32 	%r97, %r97, %r88;
	selp.u32 	%r89, 1, 0, %p26;
	add.s32 	%r96, %r96, %r89;
	selp.f32 	%f15, %f20, %f21, %p27;
	setp.ge.s32 	%p28, %r99, %r48;
	@%p28 bra 	$L__BB1_23;
	st.global.f32 	[%rd19], %f15;
$L__BB1_23:
	add.s64 	%rd19, %rd19, 4;
	add.s32 	%r99, %r99, 1;
	add.s32 	%r98, %r98, 1;
	setp.ne.s32 	%p29, %r98, 0;
	@%p29 bra 	$L__BB1_21;
$L__BB1_24:
	ret;

}
	// .globl	_Z17merge_pass_globalPKfPfii
.visible .entry _Z17merge_pass_globalPKfPfii(
	.param .u64 .ptr .align 1 _Z17merge_pass_globalPKfPfii_param_0,
	.param .u64 .ptr .align 1 _Z17merge_pass_globalPKfPfii_param_1,
	.param .u32 _Z17merge_pass_globalPKfPfii_param_2,
	.param .u32 _Z17merge_pass_globalPKfPfii_param_3
)
{
	.reg .pred 	%p<26>;
	.reg .b32 	%r<38>;
	.reg .b32 	%f<18>;
	.reg .b64 	%rd<15>;

	ld.param.u64 	%rd4, [_Z17merge_pass_globalPKfPfii_param_0];
	ld.param.u64 	%rd3, [_Z17merge_pass_globalPKfPfii_param_1];
	ld.param.u32 	%r22, [_Z17merge_pass_globalPKfPfii_param_2];
	ld.param.u32 	%r23, [_Z17merge_pass_globalPKfPfii_param_3];
	cvta.to.global.u64 	%rd1, %rd4;
	mov.u32 	%r24, %ctaid.x;
	mul.lo.s32 	%r25, %r24, %r23;
	shl.b32 	%r1, %r25, 1;
	mov.u32 	%r34, %tid.x;
	shl.b32 	%r3, %r23, 1;
	setp.ge.s32 	%p1, %r34, %r3;
	@%p1 bra 	$L__BB2_15;
	add.s32 	%r4, %r1, %r23;
	add.s32 	%r5, %r1, -1;
	mov.u32 	%r6, %ntid.x;
	cvta.to.global.u64 	%rd2, %rd3;
$L__BB2_2:
	sub.s32 	%r26, %r34, %r23;
	max.s32 	%r37, %r26, 0;
	min.s32 	%r35, %r34, %r23;
	setp.ge.s32 	%p2, %r37, %r35;
	@%p2 bra 	$L__BB2_8;
$L__BB2_3:
	add.s32 	%r27, %r35, %r37;
	shr.u32 	%r28, %r27, 1;
	add.s32 	%r13, %r28, %r1;
	setp.ge.s32 	%p3, %r28, %r23;
	setp.ge.s32 	%p4, %r13, %r22;
	mov.f32 	%f14, 0f7149F2CA;
	or.pred  	%p5, %p3, %p4;
	@%p5 bra 	$L__BB2_5;
	mul.wide.s32 	%rd5, %r13, 4;
	add.s64 	%rd6, %rd1, %rd5;
	ld.global.f32 	%f14, [%rd6];
$L__BB2_5:
	not.b32 	%r29, %r28;
	add.s32 	%r30, %r34, %r29;
	add.s32 	%r14, %r4, %r30;
	setp.lt.s32 	%p6, %r30, 0;
	setp.ge.s32 	%p7, %r30, %r23;
	setp.ge.s32 	%p8, %r14, %r22;
	or.pred  	%p9, %p7, %p8;
	mov.f32 	%f15, 0f7149F2CA;
	or.pred  	%p10, %p9, %p6;
	@%p10 bra 	$L__BB2_7;
	mul.wide.s32 	%rd7, %r14, 4;
	add.s64 	%rd8, %rd1, %rd7;
	ld.global.f32 	%f15, [%rd8];
$L__BB2_7:
	setp.lt.f32 	%p11, %f14, %f15;
	add.s32 	%r31, %r28, 1;
	selp.b32 	%r37, %r31, %r37, %p11;
	selp.b32 	%r35, %r35, %r28, %p11;
	setp.lt.s32 	%p12, %r37, %r35;
	@%p12 bra 	$L__BB2_3;
$L__BB2_8:
	add.s32 	%r18, %r5, %r37;
	setp.lt.s32 	%p13, %r37, 1;
	setp.gt.s32 	%p14, %r37, %r23;
	or.pred  	%p15, %p13, %p14;
	setp.ge.s32 	%p16, %r18, %r22;
	mov.f32 	%f16, 0f7149F2CA;
	or.pred  	%p17, %p15, %p16;
	@%p17 bra 	$L__BB2_10;
	mul.wide.s32 	%rd9, %r18, 4;
	add.s64 	%rd10, %rd1, %rd9;
	ld.global.f32 	%f16, [%rd10];
$L__BB2_10:
	not.b32 	%r32, %r37;
	add.s32 	%r33, %r34, %r32;
	add.s32 	%r19, %r4, %r33;
	setp.lt.s32 	%p18, %r33, 0;
	setp.ge.s32 	%p19, %r33, %r23;
	setp.ge.s32 	%p20, %r19, %r22;
	or.pred  	%p21, %p19, %p20;
	mov.f32 	%f17, 0f7149F2CA;
	or.pred  	%p22, %p21, %p18;
	@%p22 bra 	$L__BB2_12;
	mul.wide.s32 	%rd11, %r19, 4;
	add.s64 	%rd12, %rd1, %rd11;
	ld.global.f32 	%f17, [%rd12];
$L__BB2_12:
	setp.gt.f32 	%p23, %f16, %f17;
	selp.f32 	%f9, %f16, %f17, %p23;
	add.s32 	%r20, %r34, %r1;
	setp.ge.s32 	%p24, %r20, %r22;
	@%p24 bra 	$L__BB2_14;
	mul.wide.s32 	%rd13, %r20, 4;
	add.s64 	%rd14, %rd2, %rd13;
	st.global.f32 	[%rd14], %f9;
$L__BB2_14:
	add.s32 	%r34, %r34, %r6;
	setp.lt.s32 	%p25, %r34, %r3;
	@%p25 bra 	$L__BB2_2;
$L__BB2_15:
	ret;

}


// ===== COMPILED SASS (sm_100) =====

	.target	sm_100

	.elftype	@"ET_EXEC"


//--------------------- .note.nv.tkinfo           --------------------------
	.section	.note.nv.tkinfo,"",@"SHT_NOTE"
	.sectionflags	@"SHF_NOTE_NV_TKINFO"
	.tkinfo
        /*0018*/ 	.word	0x00000002
        /*0030*/ 	.string	""
        /*0030*/ 	.string	"ptxas"
        /*0030*/ 	.string	"Cuda compilation tools, release 13.0, V13.0.88"
        /*0030*/ 	.string	"Build cuda_13.0.r13.0/compiler.36424714_0"
        /*0030*/ 	.string	"-arch sm_100 -m 64 "



//--------------------- .note.nv.cuinfo           --------------------------
	.section	.note.nv.cuinfo,"",@"SHT_NOTE"
	.sectionflags	@"SHF_NOTE_NV_CUINFO"
        /*0018*/ 	.short	0x0002
        /*001a*/ 	.short	0x0064
        /*001c*/ 	.short	0x0082
	.zero		2


//--------------------- .nv.info                  --------------------------
	.section	.nv.info,"",@"SHT_CUDA_INFO"
	.align	4


	//----- nvinfo : EIATTR_REGCOUNT
	.align		4
        /*0000*/ 	.byte	0x04, 0x2f
        /*0002*/ 	.short	(.L_1 - .L_0)
	.align		4
.L_0:
        /*0004*/ 	.word	index@(_Z33sort_tile_local_then_merge_sharedPfi)
        /*0008*/ 	.word	0x00000020


	//----- nvinfo : EIATTR_FRAME_SIZE
	.align		4
.L_1:
        /*000c*/ 	.byte	0x04, 0x11
        /*000e*/ 	.short	(.L_3 - .L_2)
	.align		4
.L_2:
        /*0010*/ 	.word	index@(_Z33sort_tile_local_then_merge_sharedPfi)
        /*0014*/ 	.word	0x00000000


	//----- nvinfo : EIATTR_REGCOUNT
	.align		4
.L_3:
        /*0018*/ 	.byte	0x04, 0x2f
        /*001a*/ 	.short	(.L_5 - .L_4)
	.align		4
.L_4:
        /*001c*/ 	.word	index@(_Z17merge_pass_sharedPKfPfii)
        /*0020*/ 	.word	0x00000019


	//----- nvinfo : EIATTR_FRAME_SIZE
	.align		4
.L_5:
        /*0024*/ 	.byte	0x04, 0x11
        /*0026*/ 	.short	(.L_7 - .L_6)
	.align		4
.L_6:
        /*0028*/ 	.word	index@(_Z17merge_pass_sharedPKfPfii)
        /*002c*/ 	.word	0x00000000


	//----- nvinfo : EIATTR_REGCOUNT
	.align		4
.L_7:
        /*0030*/ 	.byte	0x04, 0x2f
        /*0032*/ 	.short	(.L_9 - .L_8)
	.align		4
.L_8:
        /*0034*/ 	.word	index@(_Z17merge_pass_globalPKfPfii)
        /*0038*/ 	.word	0x00000014


	//----- nvinfo : EIATTR_FRAME_SIZE
	.align		4
.L_9:
        /*003c*/ 	.byte	0x04, 0x11
        /*003e*/ 	.short	(.L_11 - .L_10)
	.align		4
.L_10:
        /*0040*/ 	.word	index@(_Z17merge_pass_globalPKfPfii)
        /*0044*/ 	.word	0x00000000


	//----- nvinfo : EIATTR_MIN_STACK_SIZE
	.align		4
.L_11:
        /*0048*/ 	.byte	0x04, 0x12
        /*004a*/ 	.short	(.L_13 - .L_12)
	.align		4
.L_12:
        /*004c*/ 	.word	index@(_Z17merge_pass_globalPKfPfii)
        /*0050*/ 	.word	0x00000000


	//----- nvinfo : EIATTR_MIN_STACK_SIZE
	.align		4
.L_13:
        /*0054*/ 	.byte	0x04, 0x12
        /*0056*/ 	.short	(.L_15 - .L_14)
	.align		4
.L_14:
        /*0058*/ 	.word	index@(_Z17merge_pass_sharedPKfPfii)
        /*005c*/ 	.word	0x00000000


	//----- nvinfo : EIATTR_MIN_STACK_SIZE
	.align		4
.L_15:
        /*0060*/ 	.byte	0x04, 0x12
        /*0062*/ 	.short	(.L_17 - .L_16)
	.align		4
.L_16:
        /*0064*/ 	.word	index@(_Z33sort_tile_local_then_merge_sharedPfi)
        /*0068*/ 	.word	0x00000000
.L_17:


//--------------------- .nv.compat                --------------------------
	.section	.nv.compat,"",@"SHT_CUDA_COMPAT_INFO"
	.align	4
        /*0000*/ 	.byte	0x02, 0x09, 0x00, 0x00, 0x02, 0x02, 0x01, 0x00, 0x02, 0x05, 0x05, 0x00, 0x03, 0x07, 0x01, 0x01
        /*0010*/ 	.byte	0x02, 0x03, 0x00, 0x00, 0x02, 0x06, 0x01, 0x00, 0x04, 0x0b, 0x08, 0x00, 0x09, 0x00, 0x00, 0x00
        /*0020*/ 	.byte	0x00, 0x00, 0x00, 0x00


//--------------------- .nv.info._Z17merge_pass_globalPKfPfii --------------------------
	.section	.nv.info._Z17merge_pass_globalPKfPfii,"",@"SHT_CUDA_INFO"
	.sectionflags	@""
	.align	4


	//----- nvinfo : EIATTR_CUDA_API_VERSION
	.align		4
        /*0000*/ 	.byte	0x04, 0x37
        /*0002*/ 	.short	(.L_19 - .L_18)
.L_18:
        /*0004*/ 	.word	0x00000082


	//----- nvinfo : EIATTR_KPARAM_INFO
	.align		4
.L_19:
        /*0008*/ 	.byte	0x04, 0x17
        /*000a*/ 	.short	(.L_21 - .L_20)
.L_20:
        /*000c*/ 	.word	0x00000000
        /*0010*/ 	.short	0x0003
        /*0012*/ 	.short	0x0014
        /*0014*/ 	.byte	0x00, 0xf0, 0x11, 0x00


	//----- nvinfo : EIATTR_KPARAM_INFO
	.align		4
.L_21:
        /*0018*/ 	.byte	0x04, 0x17
        /*001a*/ 	.short	(.L_23 - .L_22)
.L_22:
        /*001c*/ 	.word	0x00000000
        /*0020*/ 	.short	0x0002
        /*0022*/ 	.short	0x0010
        /*0024*/ 	.byte	0x00, 0xf0, 0x11, 0x00


	//----- nvinfo : EIATTR_KPARAM_INFO
	.align		4
.L_23:
        /*0028*/ 	.byte	0x04, 0x17
        /*002a*/ 	.short	(.L_25 - .L_24)
.L_24:
        /*002c*/ 	.word	0x00000000
        /*0030*/ 	.short	0x0001
        /*0032*/ 	.short	0x0008
        /*0034*/ 	.byte	0x00, 0xf5, 0x21, 0x00


	//----- nvinfo : EIATTR_KPARAM_INFO
	.align		4
.L_25:
        /*0038*/ 	.byte	0x04, 0x17
        /*003a*/ 	.short	(.L_27 - .L_26)
.L_26:
        /*003c*/ 	.word	0x00000000
        /*0040*/ 	.short	0x0000
        /*0042*/ 	.short	0x0000
        /*0044*/ 	.byte	0x00, 0xf5, 0x21, 0x00


	//----- nvinfo : EIATTR_SPARSE_MMA_MASK
	.align		4
.L_27:
        /*0048*/ 	.byte	0x03, 0x50
        /*004a*/ 	.short	0x0000


	//----- nvinfo : EIATTR_MAXREG_COUNT
	.align		4
        /*004c*/ 	.byte	0x03, 0x1b
        /*004e*/ 	.short	0x00ff


	//----- nvinfo : EIATTR_MERCURY_ISA_VERSION
	.align		4
        /*0050*/ 	.byte	0x03, 0x5f
        /*0052*/ 	.short	0x0101


	//----- nvinfo : EIATTR_VRC_CTA_INIT_COUNT
	.align		4
        /*0054*/ 	.byte	0x02, 0x4a
	.zero		1
	.zero		1


	//----- nvinfo : EIATTR_EXIT_INSTR_OFFSETS
	.align		4
        /*0058*/ 	.byte	0x04, 0x1c
        /*005a*/ 	.short	(.L_29 - .L_28)


	//   ....[0]....
.L_28:
        /*005c*/ 	.word	0x00000050


	//   ....[1]....
        /*0060*/ 	.word	0x000004b0


	//----- nvinfo : EIATTR_CRS_STACK_SIZE
	.align		4
.L_29:
        /*0064*/ 	.byte	0x04, 0x1e
        /*0066*/ 	.short	(.L_31 - .L_30)
.L_30:
        /*0068*/ 	.word	0x00000000


	//----- nvinfo : EIATTR_CBANK_PARAM_SIZE
	.align		4
.L_31:
        /*006c*/ 	.byte	0x03, 0x19
        /*006e*/ 	.short	0x0018


	//----- nvinfo : EIATTR_PARAM_CBANK
	.align		4
        /*0070*/ 	.byte	0x04, 0x0a
        /*0072*/ 	.short	(.L_33 - .L_32)
	.align		4
.L_32:
        /*0074*/ 	.word	index@(.nv.constant0._Z17merge_pass_globalPKfPfii)
        /*0078*/ 	.short	0x0380
        /*007a*/ 	.short	0x0018


	//----- nvinfo : EIATTR_SW_WAR
	.align		4
.L_33:
        /*007c*/ 	.byte	0x04, 0x36
        /*007e*/ 	.short	(.L_35 - .L_34)
.L_34:
        /*0080*/ 	.word	0x00000008
.L_35:


//--------------------- .nv.info._Z17merge_pass_sharedPKfPfii --------------------------
	.section	.nv.info._Z17merge_pass_sharedPKfPfii,"",@"SHT_CUDA_INFO"
	.sectionflags	@""
	.align	4


	//----- nvinfo : EIATTR_CUDA_API_VERSION
	.align		4
        /*0000*/ 	.byte	0x04, 0x37
        /*0002*/ 	.short	(.L_37 - .L_36)
.L_36:
        /*0004*/ 	.word	0x00000082


	//----- nvinfo : EIATTR_KPARAM_INFO
	.align		4
.L_37:
        /*0008*/ 	.byte	0x04, 0x17
        /*000a*/ 	.short	(.L_39 - .L_38)
.L_38:
        /*000c*/ 	.word	0x00000000
        /*0010*/ 	.short	0x0003
        /*0012*/ 	.short	0x0014
        /*0014*/ 	.byte	0x00, 0xf0, 0x11, 0x00


	//----- nvinfo : EIATTR_KPARAM_INFO
	.align		4
.L_39:
        /*0018*/ 	.byte	0x04, 0x17
        /*001a*/ 	.short	(.L_41 - .L_40)
.L_40:
        /*001c*/ 	.word	0x00000000
        /*0020*/ 	.short	0x0002
        /*0022*/ 	.short	0x0010
        /*0024*/ 	.byte	0x00, 0xf0, 0x11, 0x00


	//----- nvinfo : EIATTR_KPARAM_INFO
	.align		4
.L_41:
        /*0028*/ 	.byte	0x04, 0x17
        /*002a*/ 	.short	(.L_43 - .L_42)
.L_42:
        /*002c*/ 	.word	0x00000000
        /*0030*/ 	.short	0x0001
        /*0032*/ 	.short	0x0008
        /*0034*/ 	.byte	0x00, 0xf5, 0x21, 0x00


	//----- nvinfo : EIATTR_KPARAM_INFO
	.align		4
.L_43:
        /*0038*/ 	.byte	0x04, 0x17
        /*003a*/ 	.short	(.L_45 - .L_44)
.L_44:
        /*003c*/ 	.word	0x00000000
        /*0040*/ 	.short	0x0000
        /*0042*/ 	.short	0x0000
        /*0044*/ 	.byte	0x00, 0xf5, 0x21, 0x00


	//----- nvinfo : EIATTR_SPARSE_MMA_MASK
	.align		4
.L_45:
        /*0048*/ 	.byte	0x03, 0x50
        /*004a*/ 	.short	0x0000


	//----- nvinfo : EIATTR_MAXREG_COUNT
	.align		4
        /*004c*/ 	.byte	0x03, 0x1b
        /*004e*/ 	.short	0x00ff


	//----- nvinfo : EIATTR_NUM_BARRIERS
	.align		4
        /*0050*/ 	.byte	0x02, 0x4c
        /*0052*/ 	.byte	0x01
	.zero		1


	//----- nvinfo : EIATTR_MERCURY_ISA_VERSION
	.align		4
        /*0054*/ 	.byte	0x03, 0x5f
        /*0056*/ 	.short	0x0101


	//----- nvinfo : EIATTR_VRC_CTA_INIT_COUNT
	.align		4
        /*0058*/ 	.byte	0x02, 0x4a
	.zero		1
	.zero		1


	//----- nvinfo : EIATTR_EXIT_INSTR_OFFSETS
	.align		4
        /*005c*/ 	.byte	0x04, 0x1c
        /*005e*/ 	.short	(.L_47 - .L_46)


	//   ....[0]....
.L_46:
        /*0060*/ 	.word	0x000002a0


	//   ....[1]....
        /*0064*/ 	.word	0x00000800


	//   ....[2]....
        /*0068*/ 	.word	0x000009e0


	//----- nvinfo : EIATTR_CRS_STACK_SIZE
	.align		4
.L_47:
        /*006c*/ 	.byte	0x04, 0x1e
        /*006e*/ 	.short	(.L_49 - .L_48)
.L_48:
        /*0070*/ 	.word	0x00000000


	//----- nvinfo : EIATTR_CBANK_PARAM_SIZE
	.align		4
.L_49:
        /*0074*/ 	.byte	0x03, 0x19
        /*0076*/ 	.short	0x0018


	//----- nvinfo : EIATTR_PARAM_CBANK
	.align		4
        /*0078*/ 	.byte	0x04, 0x0a
        /*007a*/ 	.short	(.L_51 - .L_50)
	.align		4
.L_50:
        /*007c*/ 	.word	index@(.nv.constant0._Z17merge_pass_sharedPKfPfii)
        /*0080*/ 	.short	0x0380
        /*0082*/ 	.short	0x0018


	//----- nvinfo : EIATTR_SW_WAR
	.align		4
.L_51:
        /*0084*/ 	.byte	0x04, 0x36
        /*0086*/ 	.short	(.L_53 - .L_52)
.L_52:
        /*0088*/ 	.word	0x00000008
.L_53:


//--------------------- .nv.info._Z33sort_tile_local_then_merge_sharedPfi --------------------------
	.section	.nv.info._Z33sort_tile_local_then_merge_sharedPfi,"",@"SHT_CUDA_INFO"
	.sectionflags	@""
	.align	4


	//----- nvinfo : EIATTR_CUDA_API_VERSION
	.align		4
        /*0000*/ 	.byte	0x04, 0x37
        /*0002*/ 	.short	(.L_55 - .L_54)
.L_54:
        /*0004*/ 	.word	0x00000082


	//----- nvinfo : EIATTR_KPARAM_INFO
	.align		4
.L_55:
        /*0008*/ 	.byte	0x04, 0x17
        /*000a*/ 	.short	(.L_57 - .L_56)
.L_56:
        /*000c*/ 	.word	0x00000000
        /*0010*/ 	.short	0x0001
        /*0012*/ 	.short	0x0008
        /*0014*/ 	.byte	0x00, 0xf0, 0x11, 0x00


	//----- nvinfo : EIATTR_KPARAM_INFO
	.align		4
.L_57:
        /*0018*/ 	.byte	0x04, 0x17
        /*001a*/ 	.short	(.L_59 - .L_58)
.L_58:
        /*001c*/ 	.word	0x00000000
        /*0020*/ 	.short	0x0000
        /*0022*/ 	.short	0x0000
        /*0024*/ 	.byte	0x00, 0xf5, 0x21, 0x00


	//----- nvinfo : EIATTR_SPARSE_MMA_MASK
	.align		4
.L_59:
        /*0028*/ 	.byte	0x03, 0x50
        /*002a*/ 	.short	0x0000


	//----- nvinfo : EIATTR_MAXREG_COUNT
	.align		4
        /*002c*/ 	.byte	0x03, 0x1b
        /*002e*/ 	.short	0x00ff


	//----- nvinfo : EIATTR_NUM_BARRIERS
	.align		4
        /*0030*/ 	.byte	0x02, 0x4c
        /*0032*/ 	.byte	0x01
	.zero		1


	//----- nvinfo : EIATTR_MERCURY_ISA_VERSION
	.align		4
        /*0034*/ 	.byte	0x03, 0x5f
        /*0036*/ 	.short	0x0101


	//----- nvinfo : EIATTR_VRC_CTA_INIT_COUNT
	.align		4
        /*0038*/ 	.byte	0x02, 0x4a
	.zero		1
	.zero		1


	//----- nvinfo : EIATTR_EXIT_INSTR_OFFSETS
	.align		4
        /*003c*/ 	.byte	0x04, 0x1c
        /*003e*/ 	.short	(.L_61 - .L_60)


	//   ....[0]....
.L_60:
        /*0040*/ 	.word	0x000017c0


	//   ....[1]....
        /*0044*/ 	.word	0x00001b20


	//   ....[2]....
        /*0048*/ 	.word	0x00001e10


	//----- nvinfo : EIATTR_CRS_STACK_SIZE
	.align		4
.L_61:
        /*004c*/ 	.byte	0x04, 0x1e
        /*004e*/ 	.short	(.L_63 - .L_62)
.L_62:
        /*0050*/ 	.word	0x00000000


	//----- nvinfo : EIATTR_CBANK_PARAM_SIZE
	.align		4
.L_63:
        /*0054*/ 	.byte	0x03, 0x19
        /*0056*/ 	.short	0x000c


	//----- nvinfo : EIATTR_PARAM_CBANK
	.align		4
        /*0058*/ 	.byte	0x04, 0x0a
        /*005a*/ 	.short	(.L_65 - .L_64)
	.align		4
.L_64:
        /*005c*/ 	.word	index@(.nv.constant0._Z33sort_tile_local_then_merge_sharedPfi)
        /*0060*/ 	.short	0x0380
        /*0062*/ 	.short	0x000c


	//----- nvinfo : EIATTR_SW_WAR
	.align		4
.L_65:
        /*0064*/ 	.byte	0x04, 0x36
        /*0066*/ 	.short	(.L_67 - .L_66)
.L_66:
        /*0068*/ 	.word	0x00000008
.L_67:


//--------------------- .nv.callgraph             --------------------------
	.section	.nv.callgraph,"",@"SHT_CUDA_CALLGRAPH"
	.align	4
	.sectionentsize	8
	.align		4
        /*0000*/ 	.word	0x00000000
	.align		4
        /*0004*/ 	.word	0xffffffff
	.align		4
        /*0008*/ 	.word	0x00000000
	.align		4
        /*000c*/ 	.word	0xfffffffe
	.align		4
        /*0010*/ 	.word	0x00000000
	.align		4
        /*0014*/ 	.word	0xfffffffd
	.align		4
        /*0018*/ 	.word	0x00000000
	.align		4
        /*001c*/ 	.word	0xfffffffc


//--------------------- .text._Z17merge_pass_globalPKfPfii --------------------------
	.section	.text._Z17merge_pass_globalPKfPfii,"ax",@progbits
	.align	128
        .global         _Z17merge_pass_globalPKfPfii
        .type           _Z17merge_pass_globalPKfPfii,@function
        .size           _Z17merge_pass_globalPKfPfii,(.L_x_41 - _Z17merge_pass_globalPKfPfii)
        .other          _Z17merge_pass_globalPKfPfii,@"STO_CUDA_ENTRY STV_DEFAULT"
_Z17merge_pass_globalPKfPfii:
.text._Z17merge_pass_globalPKfPfii:
[----:B------:R-:W-:Y:S01]  /*0000*/  LDC R1, c[0x0][0x37c] ;  /* 0x0000df00ff017b82 */ /* 0x000fe20000000800 */
[----:B------:R-:W0:Y:S01]  /*0010*/  S2R R3, SR_TID.X ;  /* 0x0000000000037919 */ /* 0x000e220000002100 */
[----:B------:R-:W1:Y:S02]  /*0020*/  LDCU UR8, c[0x0][0x394] ;  /* 0x00007280ff0877ac */ /* 0x000e640008000800 */
[----:B-1----:R-:W-:-:S06]  /*0030*/  USHF.L.U32 UR4, UR8, 0x1, URZ ;  /* 0x0000000108047899 */ /* 0x002fcc00080006ff */
[----:B0-----:R-:W-:-:S13]  /*0040*/  ISETP.GE.AND P0, PT, R3, UR4, PT ;  /* 0x0000000403007c0c */ /* 0x001fda000bf06270 */
[----:B------:R-:W-:Y:S05]  /*0050*/  @P0 EXIT ;  /* 0x000000000000094d */ /* 0x000fea0003800000 */
[----:B------:R-:W0:Y:S01]  /*0060*/  S2R R0, SR_CTAID.X ;  /* 0x0000000000007919 */ /* 0x000e220000002500 */
[----:B------:R-:W1:Y:S01]  /*0070*/  LDCU UR5, c[0x0][0x360] ;  /* 0x00006c00ff0577ac */ /* 0x000e620008000800 */
[----:B------:R-:W2:Y:S01]  /*0080*/  LDCU.64 UR6, c[0x0][0x358] ;  /* 0x00006b00ff0677ac */ /* 0x000ea20008000a00 */
[----:B------:R-:W3:Y:S01]  /*0090*/  LDCU.64 UR10, c[0x0][0x390] ;  /* 0x00007200ff0a77ac */ /* 0x000ee20008000a00 */
[----:B0-----:R-:W-:-:S05]  /*00a0*/  IMAD R0, R0, UR8, RZ ;  /* 0x0000000800007c24 */ /* 0x001fca000f8e02ff */
[C---:B------:R-:W-:Y:S02]  /*00b0*/  LEA R2, R0.reuse, UR8, 0x1 ;  /* 0x0000000800027c11 */ /* 0x040fe4000f8e08ff */
[----:B-123--:R-:W-:-:S07]  /*00c0*/  LEA R4, R0, 0xffffffff, 0x1 ;  /* 0xffffffff00047811 */ /* 0x00efce00078e08ff */
.L_x_3:
[----:B------:R-:W0:Y:S01]  /*00d0*/  LDCU UR8, c[0x0][0x394] ;  /* 0x00007280ff0877ac */ /* 0x000e220008000800 */
[----:B------:R-:W-:Y:S01]  /*00e0*/  BSSY.RECONVERGENT B0, `(.L_x_0) ;  /* 0x000001f000007945 */ /* 0x000fe20003800200 */
[----:B0-----:R-:W-:-:S05]  /*00f0*/  IMAD.U32 R14, RZ, RZ, UR8 ;  /* 0x00000008ff0e7e24 */ /* 0x001fca000f8e00ff */
[CC--:B------:R-:W-:Y:S02]  /*0100*/  VIADDMNMX R10, R3.reuse, -R14.reuse, RZ, !PT ;  /* 0x8000000e030a7246 */ /* 0x0c0fe400078001ff */
[----:B------:R-:W-:-:S04]  /*0110*/  VIMNMX R5, PT, PT, R3, R14, PT ;  /* 0x0000000e03057248 */ /* 0x000fc80003fe0100 */
[----:B------:R-:W-:-:S13]  /*0120*/  ISETP.GE.AND P0, PT, R10, R5, PT ;  /* 0x000000050a00720c */ /* 0x000fda0003f06270 */
[----:B------:R-:W-:Y:S05]  /*0130*/  @P0 BRA `(.L_x_1) ;  /* 0x0000000000640947 */ /* 0x000fea0003800000 */
.L_x_2:
[----:B------:R-:W-:Y:S02]  /*0140*/  IMAD.IADD R6, R5, 0x1, R10 ;  /* 0x0000000105067824 */ /* 0x000fe400078e020a */
[----:B------:R-:W-:Y:S02]  /*0150*/  IMAD.U32 R14, RZ, RZ, UR11 ;  /* 0x0000000bff0e7e24 */ /* 0x000fe4000f8e00ff */
[----:B------:R-:W-:Y:S01]  /*0160*/  IMAD.MOV.U32 R11, RZ, RZ, 0x7149f2ca ;  /* 0x7149f2caff0b7424 */ /* 0x000fe200078e00ff */
[----:B------:R-:W-:Y:S01]  /*0170*/  SHF.R.U32.HI R13, RZ, 0x1, R6 ;  /* 0x00000001ff0d7819 */ /* 0x000fe20000011606 */
[----:B------:R-:W-:-:S03]  /*0180*/  IMAD.MOV.U32 R12, RZ, RZ, 0x7149f2ca ;  /* 0x7149f2caff0c7424 */ /* 0x000fc600078e00ff */
[----:B------:R-:W-:Y:S01]  /*0190*/  LOP3.LUT R6, RZ, R13, RZ, 0x33, !PT ;  /* 0x0000000dff067212 */ /* 0x000fe200078e33ff */
[----:B------:R-:W-:-:S04]  /*01a0*/  IMAD R15, R0, 0x2, R13 ;  /* 0x00000002000f7824 */ /* 0x000fc800078e020d */
[----:B------:R-:W-:Y:S01]  /*01b0*/  IMAD.IADD R7, R6, 0x1, R3 ;  /* 0x0000000106077824 */ /* 0x000fe200078e0203 */
[----:B------:R-:W-:-:S03]  /*01c0*/  ISETP.GE.AND P1, PT, R15, UR10, PT ;  /* 0x0000000a0f007c0c */ /* 0x000fc6000bf26270 */
[----:B------:R-:W-:Y:S01]  /*01d0*/  IMAD.IADD R17, R2, 0x1, R7 ;  /* 0x0000000102117824 */ /* 0x000fe200078e0207 */
[----:B------:R-:W-:-:S04]  /*01e0*/  ISETP.GE.OR P1, PT, R13, R14, P1 ;  /* 0x0000000e0d00720c */ /* 0x000fc80000f26670 */
[----:B------:R-:W-:-:S04]  /*01f0*/  ISETP.GE.AND P0, PT, R17, UR10, PT ;  /* 0x0000000a11007c0c */ /* 0x000fc8000bf06270 */
[----:B------:R-:W-:-:S04]  /*0200*/  ISETP.GE.OR P0, PT, R7, R14, P0 ;  /* 0x0000000e0700720c */ /* 0x000fc80000706670 */
[----:B------:R-:W-:Y:S02]  /*0210*/  ISETP.LT.OR P0, PT, R7, RZ, P0 ;  /* 0x000000ff0700720c */ /* 0x000fe40000701670 */
[----:B------:R-:W0:Y:S11]  /*0220*/  @!P1 LDC.64 R6, c[0x0][0x380] ;  /* 0x0000e000ff069b82 */ /* 0x000e360000000a00 */
[----:B------:R-:W1:Y:S01]  /*0230*/  @!P0 LDC.64 R8, c[0x0][0x380] ;  /* 0x0000e000ff088b82 */ /* 0x000e620000000a00 */
[----:B0-----:R-:W-:-:S05]  /*0240*/  @!P1 IMAD.WIDE R6, R15, 0x4, R6 ;  /* 0x000000040f069825 */ /* 0x001fca00078e0206 */
[----:B------:R-:W2:Y:S01]  /*0250*/  @!P1 LDG.E R11, desc[UR6][R6.64] ;  /* 0x00000006060b9981 */ /* 0x000ea2000c1e1900 */
[----:B-1----:R-:W-:-:S05]  /*0260*/  @!P0 IMAD.WIDE R8, R17, 0x4, R8 ;  /* 0x0000000411088825 */ /* 0x002fca00078e0208 */
[----:B------:R-:W2:Y:S02]  /*0270*/  @!P0 LDG.E R12, desc[UR6][R8.64] ;  /* 0x00000006080c8981 */ /* 0x000ea4000c1e1900 */
[----:B--2---:R-:W-:-:S04]  /*0280*/  FSETP.GEU.AND P0, PT, R11, R12, PT ;  /* 0x0000000c0b00720b */ /* 0x004fc80003f0e000 */
[----:B------:R-:W-:-:S09]  /*0290*/  SEL R5, R5, R13, !P0 ;  /* 0x0000000d05057207 */ /* 0x000fd20004000000 */
[----:B------:R-:W-:-:S05]  /*02a0*/  @!P0 VIADD R10, R13, 0x1 ;  /* 0x000000010d0a8836 */ /* 0x000fca0000000000 */
[----:B------:R-:W-:-:S13]  /*02b0*/  ISETP.GE.AND P0, PT, R10, R5, PT ;  /* 0x000000050a00720c */ /* 0x000fda0003f06270 */
[----:B------:R-:W-:Y:S05]  /*02c0*/  @!P0 BRA `(.L_x_2) ;  /* 0xfffffffc009c8947 */ /* 0x000fea000383ffff */
.L_x_1:
[----:B------:R-:W-:Y:S05]  /*02d0*/  BSYNC.RECONVERGENT B0 ;  /* 0x0000000000007941 */ /* 0x000fea0003800200 */
.L_x_0:
[----:B------:R-:W0:Y:S01]  /*02e0*/  LDCU UR8, c[0x0][0x390] ;  /* 0x00007200ff0877ac */ /* 0x000e220008000800 */
[----:B------:R-:W-:Y:S01]  /*02f0*/  LOP3.LUT R6, RZ, R10, RZ, 0x33, !PT ;  /* 0x0000000aff067212 */ /* 0x000fe200078e33ff */
[----:B------:R-:W-:Y:S01]  /*0300*/  IMAD.IADD R11, R4, 0x1, R10 ;  /* 0x00000001040b7824 */ /* 0x000fe200078e020a */
[----:B------:R-:W-:Y:S01]  /*0310*/  ISETP.GT.AND P0, PT, R10, R14, PT ;  /* 0x0000000e0a00720c */ /* 0x000fe20003f04270 */
[----:B------:R-:W-:Y:S02]  /*0320*/  IMAD.MOV.U32 R12, RZ, RZ, 0x7149f2ca ;  /* 0x7149f2caff0c7424 */ /* 0x000fe400078e00ff */
[----:B------:R-:W-:Y:S01]  /*0330*/  IMAD.IADD R5, R6, 0x1, R3 ;  /* 0x0000000106057824 */ /* 0x000fe200078e0203 */
[----:B------:R-:W-:-:S03]  /*0340*/  ISETP.LT.OR P0, PT, R10, 0x1, P0 ;  /* 0x000000010a00780c */ /* 0x000fc60000701670 */
[----:B------:R-:W-:-:S05]  /*0350*/  IMAD.IADD R13, R2, 0x1, R5 ;  /* 0x00000001020d7824 */ /* 0x000fca00078e0205 */
[----:B0-----:R-:W-:Y:S02]  /*0360*/  ISETP.GE.AND P1, PT, R13, UR8, PT ;  /* 0x000000080d007c0c */ /* 0x001fe4000bf26270 */
[----:B------:R-:W-:Y:S02]  /*0370*/  ISETP.GE.OR P0, PT, R11, UR8, P0 ;  /* 0x000000080b007c0c */ /* 0x000fe40008706670 */
[----:B------:R-:W-:-:S04]  /*0380*/  ISETP.GE.OR P1, PT, R5, R14, P1 ;  /* 0x0000000e0500720c */ /* 0x000fc80000f26670 */
[----:B------:R-:W-:Y:S01]  /*0390*/  ISETP.LT.OR P1, PT, R5, RZ, P1 ;  /* 0x000000ff0500720c */ /* 0x000fe20000f21670 */
[----:B------:R-:W-:-:S06]  /*03a0*/  IMAD.MOV.U32 R5, RZ, RZ, 0x7149f2ca ;  /* 0x7149f2caff057424 */ /* 0x000fcc00078e00ff */
[----:B------:R-:W0:Y:S08]  /*03b0*/  @!P0 LDC.64 R6, c[0x0][0x380] ;  /* 0x0000e000ff068b82 */ /* 0x000e300000000a00 */
[----:B------:R-:W1:Y:S01]  /*03c0*/  @!P1 LDC.64 R8, c[0x0][0x380] ;  /* 0x0000e000ff089b82 */ /* 0x000e620000000a00 */
[----:B0-----:R-:W-:-:S05]  /*03d0*/  @!P0 IMAD.WIDE R6, R11, 0x4, R6 ;  /* 0x000000040b068825 */ /* 0x001fca00078e0206 */
[----:B------:R-:W2:Y:S01]  /*03e0*/  @!P0 LDG.E R5, desc[UR6][R6.64] ;  /* 0x0000000606058981 */ /* 0x000ea2000c1e1900 */
[----:B-1----:R-:W-:-:S05]  /*03f0*/  @!P1 IMAD.WIDE R8, R13, 0x4, R8 ;  /* 0x000000040d089825 */ /* 0x002fca00078e0208 */
[----:B------:R-:W2:Y:S01]  /*0400*/  @!P1 LDG.E R12, desc[UR6][R8.64] ;  /* 0x00000006080c9981 */ /* 0x000ea2000c1e1900 */
[----:B------:R-:W-:-:S05]  /*0410*/  IMAD R13, R0, 0x2, R3 ;  /* 0x00000002000d7824 */ /* 0x000fca00078e0203 */
[----:B------:R-:W-:-:S13]  /*0420*/  ISETP.GE.AND P1, PT, R13, UR8, PT ;  /* 0x000000080d007c0c */ /* 0x000fda000bf26270 */
[----:B------:R-:W0:Y:S01]  /*0430*/  @!P1 LDC.64 R10, c[0x0][0x388] ;  /* 0x0000e200ff0a9b82 */ /* 0x000e220000000a00 */
[----:B------:R-:W-:Y:S02]  /*0440*/  VIADD R3, R3, UR5 ;  /* 0x0000000503037c36 */ /* 0x000fe40008000000 */
[----:B0-----:R-:W-:Y:S01]  /*0450*/  @!P1 IMAD.WIDE R10, R13, 0x4, R10 ;  /* 0x000000040d0a9825 */ /* 0x001fe200078e020a */
[----:B--2---:R-:W-:-:S04]  /*0460*/  FSETP.GT.AND P0, PT, R5, R12, PT ;  /* 0x0000000c0500720b */ /* 0x004fc80003f04000 */
[----:B------:R-:W-:-:S05]  /*0470*/  FSEL R5, R5, R12, P0 ;  /* 0x0000000c05057208 */ /* 0x000fca0000000000 */
[----:B------:R0:W-:Y:S01]  /*0480*/  @!P1 STG.E desc[UR6][R10.64], R5 ;  /* 0x000000050a009986 */ /* 0x0001e2000c101906 */
[----:B------:R-:W-:-:S13]  /*0490*/  ISETP.GE.AND P0, PT, R3, UR4, PT ;  /* 0x0000000403007c0c */ /* 0x000fda000bf06270 */
[----:B0-----:R-:W-:Y:S05]  /*04a0*/  @!P0 BRA `(.L_x_3) ;  /* 0xfffffffc00088947 */ /* 0x001fea000383ffff */
[----:B------:R-:W-:Y:S05]  /*04b0*/  EXIT ;  /* 0x000000000000794d */ /* 0x000fea0003800000 */
.L_x_4:
[----:B------:R-:W-:-:S00]  /*04c0*/  BRA `(.L_x_4) ;  /* 0xfffffffc00fc7947 */ /* 0x000fc0000383ffff */
[----:B------:R-:W-:-:S00]  /*04d0*/  NOP ;  /* 0x0000000000007918 */ /* 0x000fc00000000000 */
        /* <DEDUP_REMOVED lines=10> */
.L_x_41:


//--------------------- .text._Z17merge_pass_sharedPKfPfii --------------------------
	.section	.text._Z17merge_pass_sharedPKfPfii,"ax",@progbits
	.align	128
        .global         _Z17merge_pass_sharedPKfPfii
        .type           _Z17merge_pass_sharedPKfPfii,@function
        .size           _Z17merge_pass_sharedPKfPfii,(.L_x_42 - _Z17merge_pass_sharedPKfPfii)
        .other          _Z17merge_pass_sharedPKfPfii,@"STO_CUDA_ENTRY STV_DEFAULT"
_Z17merge_pass_sharedPKfPfii:
.text._Z17merge_pass_sharedPKfPfii:
[----:B------:R-:W-:Y:S01]  /*0000*/  LDC R1, c[0x0][0x37c] ;  /* 0x0000df00ff017b82 */ /* 0x000fe20000000800 */
[----:B------:R-:W0:Y:S01]  /*0010*/  S2R R12, SR_TID.X ;  /* 0x00000000000c7919 */ /* 0x000e220000002100 */
[----:B------:R-:W1:Y:S06]  /*0020*/  LDCU UR4, c[0x0][0x394] ;  /* 0x00007280ff0477ac */ /* 0x000e6c0008000800 */
[----:B------:R-:W2:Y:S01]  /*0030*/  S2UR UR5, SR_CgaCtaId ;  /* 0x00000000000579c3 */ /* 0x000ea20000008800 */
[----:B------:R-:W-:Y:S01]  /*0040*/  BSSY.RECONVERGENT B0, `(.L_x_5) ;  /* 0x0000022000007945 */ /* 0x000fe20003800200 */
[----:B------:R-:W3:Y:S06]  /*0050*/  LDCU.64 UR6, c[0x0][0x358] ;  /* 0x00006b00ff0677ac */ /* 0x000eec0008000a00 */
[----:B------:R-:W4:Y:S01]  /*0060*/  S2UR UR8, SR_CTAID.X ;  /* 0x00000000000879c3 */ /* 0x000f220000002500 */
[----:B-1----:R-:W-:Y:S01]  /*0070*/  IMAD.U32 R13, RZ, RZ, UR4 ;  /* 0x00000004ff0d7e24 */ /* 0x002fe2000f8e00ff */
[----:B------:R-:W-:-:S02]  /*0080*/  UMOV UR4, 0x400 ;  /* 0x0000040000047882 */ /* 0x000fc40000000000 */
[----:B--2---:R-:W-:Y:S02]  /*0090*/  ULEA UR4, UR5, UR4, 0x18 ;  /* 0x0000000405047291 */ /* 0x004fe4000f8ec0ff */
[----:B0-----:R-:W-:Y:S01]  /*00a0*/  ISETP.GE.AND P0, PT, R12, R13, PT ;  /* 0x0000000d0c00720c */ /* 0x001fe20003f06270 */
[C---:B----4-:R-:W-:Y:S01]  /*00b0*/  IMAD R4, R13.reuse, UR8, RZ ;  /* 0x000000080d047c24 */ /* 0x050fe2000f8e02ff */
[----:B------:R-:W0:Y:S02]  /*00c0*/  LDCU.64 UR8, c[0x0][0x390] ;  /* 0x00007200ff0877ac */ /* 0x000e240008000a00 */
[----:B------:R-:W-:Y:S01]  /*00d0*/  LEA R0, R13, UR4, 0x2 ;  /* 0x000000040d007c11 */ /* 0x000fe2000f8e10ff */
[----:B------:R-:W-:-:S08]  /*00e0*/  IMAD.SHL.U32 R4, R4, 0x2, RZ ;  /* 0x0000000204047824 */ /* 0x000fd000078e00ff */
[----:B---3--:R-:W-:Y:S05]  /*00f0*/  @P0 BRA `(.L_x_6) ;  /* 0x0000000000580947 */ /* 0x008fea0003800000 */
[----:B------:R-:W1:Y:S01]  /*0100*/  LDC R14, c[0x0][0x360] ;  /* 0x0000d800ff0e7b82 */ /* 0x000e620000000800 */
[----:B------:R-:W-:-:S07]  /*0110*/  IMAD.MOV.U32 R5, RZ, RZ, R12 ;  /* 0x000000ffff057224 */ /* 0x000fce00078e000c */
.L_x_7:
[----:B---3--:R-:W-:Y:S01]  /*0120*/  IADD3 R9, PT, PT, R4, R5, RZ ;  /* 0x0000000504097210 */ /* 0x008fe20007ffe0ff */
[----:B0-----:R-:W-:Y:S02]  /*0130*/  IMAD.U32 R13, RZ, RZ, UR9 ;  /* 0x00000009ff0d7e24 */ /* 0x001fe4000f8e00ff */
[----:B------:R-:W-:Y:S02]  /*0140*/  HFMA2 R10, -RZ, RZ, 10824, -13904 ;  /* 0x7149f2caff0a7431 */ /* 0x000fe400000001ff */
[----:B------:R-:W-:Y:S01]  /*0150*/  IMAD.MOV.U32 R8, RZ, RZ, 0x7149f2ca ;  /* 0x7149f2caff087424 */ /* 0x000fe200078e00ff */
[C---:B------:R-:W-:Y:S01]  /*0160*/  ISETP.GE.AND P0, PT, R9.reuse, UR8, PT ;  /* 0x0000000809007c0c */ /* 0x040fe2000bf06270 */
[----:B------:R-:W-:-:S05]  /*0170*/  IMAD.IADD R11, R9, 0x1, R13 ;  /* 0x00000001090b7824 */ /* 0x000fca00078e020d */
[----:B------:R-:W-:-:S07]  /*0180*/  ISETP.GE.AND P1, PT, R11, UR8, PT ;  /* 0x000000080b007c0c */ /* 0x000fce000bf26270 */
[----:B------:R-:W0:Y:S08]  /*0190*/  @!P0 LDC.64 R2, c[0x0][0x380] ;  /* 0x0000e000ff028b82 */ /* 0x000e300000000a00 */
[----:B------:R-:W2:Y:S01]  /*01a0*/  @!P1 LDC.64 R6, c[0x0][0x380] ;  /* 0x0000e000ff069b82 */ /* 0x000ea20000000a00 */
[----:B0-----:R-:W-:-:S05]  /*01b0*/  @!P0 IMAD.WIDE R2, R9, 0x4, R2 ;  /* 0x0000000409028825 */ /* 0x001fca00078e0202 */
[----:B------:R-:W3:Y:S01]  /*01c0*/  @!P0 LDG.E R8, desc[UR6][R2.64] ;  /* 0x0000000602088981 */ /* 0x000ee2000c1e1900 */
[----:B--2---:R-:W-:-:S05]  /*01d0*/  @!P1 IMAD.WIDE R6, R11, 0x4, R6 ;  /* 0x000000040b069825 */ /* 0x004fca00078e0206 */
[----:B------:R-:W2:Y:S01]  /*01e0*/  @!P1 LDG.E R10, desc[UR6][R6.64] ;  /* 0x00000006060a9981 */ /* 0x000ea2000c1e1900 */
[C---:B------:R-:W-:Y:S01]  /*01f0*/  LEA R9, R5.reuse, UR4, 0x2 ;  /* 0x0000000405097c11 */ /* 0x040fe2000f8e10ff */
[----:B------:R-:W-:Y:S02]  /*0200*/  IMAD R11, R5, 0x4, R0 ;  /* 0x00000004050b7824 */ /* 0x000fe400078e0200 */
[----:B-1----:R-:W-:-:S05]  /*0210*/  IMAD.IADD R5, R14, 0x1, R5 ;  /* 0x000000010e057824 */ /* 0x002fca00078e0205 */
[----:B------:R-:W-:Y:S01]  /*0220*/  ISETP.GE.AND P0, PT, R5, R13, PT ;  /* 0x0000000d0500720c */ /* 0x000fe20003f06270 */
[----:B---3--:R3:W-:Y:S04]  /*0230*/  STS [R9], R8 ;  /* 0x0000000809007388 */ /* 0x0087e80000000800 */
[----:B--2---:R3:W-:Y:S08]  /*0240*/  STS [R11], R10 ;  /* 0x0000000a0b007388 */ /* 0x0047f00000000800 */
[----:B------:R-:W-:Y:S05]  /*0250*/  @!P0 BRA `(.L_x_7) ;  /* 0xfffffffc00b08947 */ /* 0x000fea000383ffff */
.L_x_6:
[----:B0-----:R-:W-:Y:S05]  /*0260*/  BSYNC.RECONVERGENT B0 ;  /* 0x0000000000007941 */ /* 0x001fea0003800200 */
.L_x_5:
[----:B------:R-:W-:Y:S01]  /*0270*/  BAR.SYNC.DEFER_BLOCKING 0x0 ;  /* 0x0000000000007b1d */ /* 0x000fe20000010000 */
[----:B------:R-:W-:-:S04]  /*0280*/  ISETP.GE.AND P0, PT, R13, 0x1, PT ;  /* 0x000000010d00780c */ /* 0x000fc80003f06270 */
[----:B------:R-:W-:-:S13]  /*0290*/  ISETP.NE.OR P0, PT, R12, RZ, !P0 ;  /* 0x000000ff0c00720c */ /* 0x000fda0004705670 */
[----:B------:R-:W-:Y:S05]  /*02a0*/  @P0 EXIT ;  /* 0x000000000000094d */ /* 0x000fea0003800000 */
[----:B------:R-:W-:Y:S01]  /*02b0*/  IMAD.SHL.U32 R2, R13, 0x2, RZ ;  /* 0x000000020d027824 */ /* 0x000fe200078e00ff */
[----:B------:R-:W0:Y:S01]  /*02c0*/  LDCU UR5, c[0x0][0x390] ;  /* 0x00007200ff0577ac */ /* 0x000e220008000800 */
[----:B------:R-:W-:Y:S01]  /*02d0*/  BSSY.RECONVERGENT B0, `(.L_x_8) ;  /* 0x0000052000007945 */ /* 0x000fe20003800200 */
[----:B------:R-:W-:Y:S02]  /*02e0*/  CS2R R6, SRZ ;  /* 0x0000000000067805 */ /* 0x000fe4000001ff00 */
[----:B---3--:R-:W-:Y:S02]  /*02f0*/  MOV R9, RZ ;  /* 0x000000ff00097202 */ /* 0x008fe40000000f00 */
[C---:B------:R-:W-:Y:S02]  /*0300*/  ISETP.GE.AND P1, PT, R2.reuse, 0x4, PT ;  /* 0x000000040200780c */ /* 0x040fe40003f26270 */
[----:B------:R-:W-:-:S04]  /*0310*/  VIMNMX R8, PT, PT, R2, 0x1, !PT ;  /* 0x0000000102087848 */ /* 0x000fc80007fe0100 */
[----:B------:R-:W-:-:S04]  /*0320*/  LOP3.LUT R5, R8, 0x3, RZ, 0xc0, !PT ;  /* 0x0000000308057812 */ /* 0x000fc800078ec0ff */
[----:B------:R-:W-:-:S03]  /*0330*/  ISETP.NE.AND P0, PT, R5, RZ, PT ;  /* 0x000000ff0500720c */ /* 0x000fc60003f05270 */
[----:B0-----:R-:W-:Y:S10]  /*0340*/  @!P1 BRA `(.L_x_9) ;  /* 0x0000000400289947 */ /* 0x001ff40003800000 */
[----:B------:R-:W0:Y:S01]  /*0350*/  LDC.64 R2, c[0x0][0x388] ;  /* 0x0000e200ff027b82 */ /* 0x000e220000000a00 */
[----:B------:R-:W-:Y:S01]  /*0360*/  LOP3.LUT R7, R8, 0x7ffffffc, RZ, 0xc0, !PT ;  /* 0x7ffffffc08077812 */ /* 0x000fe200078ec0ff */
[----:B------:R-:W-:Y:S02]  /*0370*/  HFMA2 R6, -RZ, RZ, 0, 0 ;  /* 0x00000000ff067431 */ /* 0x000fe400000001ff */
[C---:B------:R-:W-:Y:S02]  /*0380*/  VIADD R20, R4.reuse, 0x3 ;  /* 0x0000000304147836 */ /* 0x040fe40000000000 */
[----:B------:R-:W-:Y:S02]  /*0390*/  IMAD.MOV.U32 R9, RZ, RZ, RZ ;  /* 0x000000ffff097224 */ /* 0x000fe400078e00ff */
[----:B------:R-:W-:Y:S02]  /*03a0*/  IMAD.MOV R8, RZ, RZ, -R7 ;  /* 0x000000ffff087224 */ /* 0x000fe400078e0a07 */
[----:B0-----:R-:W-:-:S03]  /*03b0*/  IMAD.WIDE.U32 R2, R4, 0x4, R2 ;  /* 0x0000000404027825 */ /* 0x001fc600078e0002 */
[----:B------:R-:W-:-:S05]  /*03c0*/  IADD3 R10, P1, PT, R2, 0x8, RZ ;  /* 0x00000008020a7810 */ /* 0x000fca0007f3e0ff */
[----:B------:R-:W-:-:S08]  /*03d0*/  IMAD.X R11, RZ, RZ, R3, P1 ;  /* 0x000000ffff0b7224 */ /* 0x000fd000008e0603 */
.L_x_10:
[----:B------:R-:W-:Y:S01]  /*03e0*/  LEA R14, R6, UR4, 0x2 ;  /* 0x00000004060e7c11 */ /* 0x000fe2000f8e10ff */
[----:B------:R-:W-:Y:S02]  /*03f0*/  IMAD R15, R9, 0x4, R0 ;  /* 0x00000004090f7824 */ /* 0x000fe400078e0200 */
[----:B------:R-:W-:Y:S02]  /*0400*/  VIADD R8, R8, 0x4 ;  /* 0x0000000408087836 */ /* 0x000fe40000000000 */
[----:B------:R-:W-:Y:S01]  /*0410*/  LDS R21, [R14] ;  /* 0x000000000e157984 */ /* 0x000fe20000000800 */
[----:B------:R-:W-:Y:S01]  /*0420*/  VIADD R2, R14, 0x4 ;  /* 0x000000040e027836 */ /* 0x000fe20000000000 */
[----:B------:R-:W-:Y:S02]  /*0430*/  IADD3 R3, PT, PT, R15, 0x4, RZ ;  /* 0x000000040f037810 */ /* 0x000fe40007ffe0ff */
[----:B------:R-:W0:Y:S02]  /*0440*/  LDS R22, [R15] ;  /* 0x000000000f167984 */ /* 0x000e240000000800 */
[----:B0-----:R-:W-:-:S04]  /*0450*/  FSETP.GTU.AND P6, PT, R21, R22, PT ;  /* 0x000000161500720b */ /* 0x001fc80003fcc000 */
[----:B------:R-:W-:-:S09]  /*0460*/  FSEL R21, R21, R22, !P6 ;  /* 0x0000001615157208 */ /* 0x000fd20007000000 */
[----:B------:R-:W-:Y:S02]  /*0470*/  @P6 IMAD.MOV R2, RZ, RZ, R14 ;  /* 0x000000ffff026224 */ /* 0x000fe400078e020e */
[----:B------:R-:W-:Y:S02]  /*0480*/  @!P6 IMAD.MOV R3, RZ, RZ, R15 ;  /* 0x000000ffff03e224 */ /* 0x000fe400078e020f */
[----:B------:R-:W-:Y:S01]  /*0490*/  VIADD R18, R2, 0x4 ;  /* 0x0000000402127836 */ /* 0x000fe20000000000 */
[----:B------:R-:W-:Y:S02]  /*04a0*/  LDS R12, [R2] ;  /* 0x00000000020c7984 */ /* 0x000fe40000000800 */
[----:B------:R-:W-:Y:S02]  /*04b0*/  IADD3 R19, PT, PT, R3, 0x4, RZ ;  /* 0x0000000403137810 */ /* 0x000fe40007ffe0ff */
[----:B------:R-:W0:Y:S02]  /*04c0*/  LDS R13, [R3] ;  /* 0x00000000030d7984 */ /* 0x000e240000000800 */
[----:B0-----:R-:W-:-:S13]  /*04d0*/  FSETP.GTU.AND P5, PT, R12, R13, PT ;  /* 0x0000000d0c00720b */ /* 0x001fda0003fac000 */
[----:B------:R-:W-:Y:S02]  /*04e0*/  @P5 IMAD.MOV R18, RZ, RZ, R2 ;  /* 0x000000ffff125224 */ /* 0x000fe400078e0202 */
[----:B------:R-:W-:Y:S02]  /*04f0*/  @!P5 IMAD.MOV R19, RZ, RZ, R3 ;  /* 0x000000ffff13d224 */ /* 0x000fe400078e0203 */
[----:B------:R-:W-:Y:S01]  /*0500*/  VIADD R2, R20, 0xfffffffd ;  /* 0xfffffffd14027836 */ /* 0x000fe20000000000 */
[----:B------:R-:W-:Y:S01]  /*0510*/  LDS R14, [R18] ;  /* 0x00000000120e7984 */ /* 0x000fe20000000800 */
[----:B------:R-:W-:Y:S01]  /*0520*/  IADD3 R16, PT, PT, R18, 0x4, RZ ;  /* 0x0000000412107810 */ /* 0x000fe20007ffe0ff */
[----:B------:R-:W-:Y:S02]  /*0530*/  VIADD R17, R19, 0x4 ;  /* 0x0000000413117836 */ /* 0x000fe40000000000 */
[----:B------:R-:W0:Y:S01]  /*0540*/  LDS R15, [R19] ;  /* 0x00000000130f7984 */ /* 0x000e220000000800 */
[----:B------:R-:W-:Y:S01]  /*0550*/  ISETP.GE.AND P2, PT, R2, UR5, PT ;  /* 0x0000000502007c0c */ /* 0x000fe2000bf46270 */
[C---:B------:R-:W-:Y:S01]  /*0560*/  VIADD R3, R20.reuse, 0xfffffffe ;  /* 0xfffffffe14037836 */ /* 0x040fe20000000000 */
[----:B------:R-:W-:-:S04]  /*0570*/  IADD3 R2, PT, PT, R20, -0x1, RZ ;  /* 0xffffffff14027810 */ /* 0x000fc80007ffe0ff */
[----:B------:R-:W-:Y:S01]  /*0580*/  ISETP.GE.AND P4, PT, R3, UR5, PT ;  /* 0x0000000503007c0c */ /* 0x000fe2000bf86270 */
[----:B------:R-:W-:Y:S01]  /*0590*/  IMAD.MOV.U32 R3, RZ, RZ, R11 ;  /* 0x000000ffff037224 */ /* 0x000fe200078e000b */
[----:B------:R-:W-:Y:S01]  /*05a0*/  ISETP.GE.AND P3, PT, R2, UR5, PT ;  /* 0x0000000502007c0c */ /* 0x000fe2000bf66270 */
[----:B------:R-:W-:Y:S01]  /*05b0*/  IMAD.MOV.U32 R2, RZ, RZ, R10 ;  /* 0x000000ffff027224 */ /* 0x000fe200078e000a */
[----:B------:R-:W-:Y:S01]  /*05c0*/  IADD3 R10, PT, PT, R6, 0x1, RZ ;  /* 0x00000001060a7810 */ /* 0x000fe20007ffe0ff */
[C---:B------:R-:W-:Y:S01]  /*05d0*/  VIADD R11, R9.reuse, 0x1 ;  /* 0x00000001090b7836 */ /* 0x040fe20000000000 */
[----:B------:R-:W-:Y:S01]  /*05e0*/  @!P6 IADD3 R11, PT, PT, R9, RZ, RZ ;  /* 0x000000ff090be210 */ /* 0x000fe20007ffe0ff */
[----:B------:R-:W-:Y:S01]  /*05f0*/  @P6 IMAD.MOV R10, RZ, RZ, R6 ;  /* 0x000000ffff0a6224 */ /* 0x000fe200078e0206 */
[----:B------:R-:W-:Y:S01]  /*0600*/  @!P2 STG.E desc[UR6][R2.64+-0x8], R21 ;  /* 0xfffff8150200a986 */ /* 0x000fe2000c101906 */
[C---:B------:R-:W-:Y:S02]  /*0610*/  ISETP.GE.AND P2, PT, R20.reuse, UR5, PT ;  /* 0x0000000514007c0c */ /* 0x040fe4000bf46270 */
[----:B------:R-:W-:Y:S01]  /*0620*/  VIADD R9, R11, 0x1 ;  /* 0x000000010b097836 */ /* 0x000fe20000000000 */
[----:B------:R-:W-:Y:S01]  /*0630*/  IADD3 R20, PT, PT, R20, 0x4, RZ ;  /* 0x0000000414147810 */ /* 0x000fe20007ffe0ff */
[C---:B------:R-:W-:Y:S01]  /*0640*/  VIADD R6, R10.reuse, 0x1 ;  /* 0x000000010a067836 */ /* 0x040fe20000000000 */
[----:B------:R-:W-:Y:S01]  /*0650*/  @P5 IADD3 R6, PT, PT, R10, RZ, RZ ;  /* 0x000000ff0a065210 */ /* 0x000fe20007ffe0ff */
[----:B------:R-:W-:Y:S01]  /*0660*/  @!P5 IMAD.MOV R9, RZ, RZ, R11 ;  /* 0x000000ffff09d224 */ /* 0x000fe200078e020b */
[----:B0-----:R-:W-:-:S04]  /*0670*/  FSETP.GTU.AND P1, PT, R14, R15, PT ;  /* 0x0000000f0e00720b */ /* 0x001fc80003f2c000 */
[----:B------:R-:W-:-:S05]  /*0680*/  FSEL R15, R14, R15, !P1 ;  /* 0x0000000f0e0f7208 */ /* 0x000fca0004800000 */
[----:B------:R-:W-:Y:S04]  /*0690*/  @!P3 STG.E desc[UR6][R2.64], R15 ;  /* 0x0000000f0200b986 */ /* 0x000fe8000c101906 */
[----:B------:R-:W-:Y:S01]  /*06a0*/  @P1 IMAD.MOV R16, RZ, RZ, R18 ;  /* 0x000000ffff101224 */ /* 0x000fe200078e0212 */
[----:B------:R-:W-:Y:S02]  /*06b0*/  @!P1 IADD3 R17, PT, PT, R19, RZ, RZ ;  /* 0x000000ff13119210 */ /* 0x000fe40007ffe0ff */
[----:B------:R-:W-:Y:S01]  /*06c0*/  FSEL R19, R12, R13, !P5 ;  /* 0x0000000d0c137208 */ /* 0x000fe20006800000 */
[----:B------:R-:W-:Y:S01]  /*06d0*/  VIADD R12, R6, 0x1 ;  /* 0x00000001060c7836 */ /* 0x000fe20000000000 */
[C---:B------:R-:W-:Y:S01]  /*06e0*/  IADD3 R13, PT, PT, R9.reuse, 0x1, RZ ;  /* 0x00000001090d7810 */ /* 0x040fe20007ffe0ff */
[----:B------:R-:W-:Y:S01]  /*06f0*/  LDS R16, [R16] ;  /* 0x0000000010107984 */ /* 0x000fe20000000800 */
[----:B------:R-:W-:Y:S01]  /*0700*/  @!P1 IADD3 R13, PT, PT, R9, RZ, RZ ;  /* 0x000000ff090d9210 */ /* 0x000fe20007ffe0ff */
[----:B------:R-:W-:Y:S01]  /*0710*/  @P1 IMAD.MOV R12, RZ, RZ, R6 ;  /* 0x000000ffff0c1224 */ /* 0x000fe200078e0206 */
[----:B------:R-:W-:Y:S01]  /*0720*/  IADD3 R10, P1, PT, R2, 0x10, RZ ;  /* 0x00000010020a7810 */ /* 0x000fe20007f3e0ff */
[----:B------:R-:W0:Y:S02]  /*0730*/  LDS R17, [R17] ;  /* 0x0000000011117984 */ /* 0x000e240000000800 */
[----:B------:R-:W-:Y:S01]  /*0740*/  VIADD R6, R12, 0x1 ;  /* 0x000000010c067836 */ /* 0x000fe20000000000 */
[----:B------:R-:W-:Y:S01]  /*0750*/  IADD3.X R11, PT, PT, RZ, R3, RZ, P1, !PT ;  /* 0x00000003ff0b7210 */ /* 0x000fe20000ffe4ff */
[----:B------:R1:W-:Y:S01]  /*0760*/  @!P4 STG.E desc[UR6][R2.64+-0x4], R19 ;  /* 0xfffffc130200c986 */ /* 0x0003e2000c101906 */
[----:B------:R-:W-:Y:S01]  /*0770*/  VIADD R9, R13, 0x1 ;  /* 0x000000010d097836 */ /* 0x000fe20000000000 */
[----:B0-----:R-:W-:-:S04]  /*0780*/  FSETP.GTU.AND P6, PT, R16, R17, PT ;  /* 0x000000111000720b */ /* 0x001fc80003fcc000 */
[----:B------:R-:W-:-:S05]  /*0790*/  FSEL R17, R16, R17, !P6 ;  /* 0x0000001110117208 */ /* 0x000fca0007000000 */
[----:B------:R1:W-:Y:S01]  /*07a0*/  @!P2 STG.E desc[UR6][R2.64+0x4], R17 ;  /* 0x000004110200a986 */ /* 0x0003e2000c101906 */
[----:B------:R-:W-:-:S03]  /*07b0*/  ISETP.NE.AND P2, PT, R8, RZ, PT ;  /* 0x000000ff0800720c */ /* 0x000fc60003f45270 */
[----:B------:R-:W-:Y:S02]  /*07c0*/  @P6 IMAD.MOV R6, RZ, RZ, R12 ;  /* 0x000000ffff066224 */ /* 0x000fe400078e020c */
[----:B------:R-:W-:-:S08]  /*07d0*/  @!P6 IMAD.MOV R9, RZ, RZ, R13 ;  /* 0x000000ffff09e224 */ /* 0x000fd000078e020d */
[----:B-1----:R-:W-:Y:S05]  /*07e0*/  @P2 BRA `(.L_x_10) ;  /* 0xfffffff800fc2947 */ /* 0x002fea000383ffff */
.L_x_9:
[----:B------:R-:W-:Y:S05]  /*07f0*/  BSYNC.RECONVERGENT B0 ;  /* 0x0000000000007941 */ /* 0x000fea0003800200 */
.L_x_8:
[----:B------:R-:W-:Y:S05]  /*0800*/  @!P0 EXIT ;  /* 0x000000000000894d */ /* 0x000fea0003800000 */
[----:B------:R-:W0:Y:S01]  /*0810*/  LDC.64 R2, c[0x0][0x388] ;  /* 0x0000e200ff027b82 */ /* 0x000e220000000a00 */
[----:B------:R-:W-:Y:S01]  /*0820*/  IMAD.IADD R7, R4, 0x1, R7 ;  /* 0x0000000104077824 */ /* 0x000fe200078e0207 */
[----:B------:R-:W1:Y:S01]  /*0830*/  LDCU UR5, c[0x0][0x390] ;  /* 0x00007200ff0577ac */ /* 0x000e620008000800 */
[----:B------:R-:W-:Y:S02]  /*0840*/  IMAD.MOV R5, RZ, RZ, -R5 ;  /* 0x000000ffff057224 */ /* 0x000fe400078e0a05 */
[----:B0-----:R-:W-:-:S04]  /*0850*/  IMAD.WIDE.U32 R2, R7, 0x4, R2 ;  /* 0x0000000407027825 */ /* 0x001fc800078e0002 */
[----:B------:R-:W-:Y:S01]  /*0860*/  IMAD.MOV.U32 R10, RZ, RZ, R2 ;  /* 0x000000ffff0a7224 */ /* 0x000fe200078e0002 */
[----:B-1----:R-:W-:-:S07]  /*0870*/  MOV R11, R3 ;  /* 0x00000003000b7202 */ /* 0x002fce0000000f00 */
.L_x_11:
[C---:B0-----:R-:W-:Y:S01]  /*0880*/  LEA R2, R6.reuse, UR4, 0x2 ;  /* 0x0000000406027c11 */ /* 0x041fe2000f8e10ff */
[----:B------:R-:W-:Y:S01]  /*0890*/  IMAD R3, R9, 0x4, R0 ;  /* 0x0000000409037824 */ /* 0x000fe200078e0200 */
[----:B------:R-:W-:Y:S01]  /*08a0*/  ISETP.GE.AND P1, PT, R7, UR5, PT ;  /* 0x0000000507007c0c */ /* 0x000fe2000bf26270 */
[----:B------:R-:W-:Y:S01]  /*08b0*/  VIADD R5, R5, 0x1 ;  /* 0x0000000105057836 */ /* 0x000fe20000000000 */
[----:B------:R-:W-:Y:S01]  /*08c0*/  IADD3 R4, PT, PT, R6, 0x1, RZ ;  /* 0x0000000106047810 */ /* 0x000fe20007ffe0ff */
[----:B------:R-:W-:Y:S01]  /*08d0*/  VIADD R8, R9, 0x1 ;  /* 0x0000000109087836 */ /* 0x000fe20000000000 */
[----:B------:R-:W-:Y:S01]  /*08e0*/  LDS R2, [R2] ;  /* 0x0000000002027984 */ /* 0x000fe20000000800 */
[----:B------:R-:W-:Y:S01]  /*08f0*/  VIADD R7, R7, 0x1 ;  /* 0x0000000107077836 */ /* 0x000fe20000000000 */
[----:B------:R-:W-:Y:S02]  /*0900*/  ISETP.NE.AND P2, PT, R5, RZ, PT ;  /* 0x000000ff0500720c */ /* 0x000fe40003f45270 */
[----:B------:R-:W0:Y:S02]  /*0910*/  LDS R3, [R3] ;  /* 0x0000000003037984 */ /* 0x000e240000000800 */
[----:B0-----:R-:W-:-:S04]  /*0920*/  FSETP.GTU.AND P0, PT, R2, R3, PT ;  /* 0x000000030200720b */ /* 0x001fc80003f0c000 */
[----:B------:R-:W-:Y:S01]  /*0930*/  FSEL R13, R2, R3, !P0 ;  /* 0x00000003020d7208 */ /* 0x000fe20004000000 */
[----:B------:R-:W-:Y:S01]  /*0940*/  @!P1 IMAD.MOV.U32 R3, RZ, RZ, R11 ;  /* 0x000000ffff039224 */ /* 0x000fe200078e000b */
[----:B------:R-:W-:-:S05]  /*0950*/  @!P1 MOV R2, R10 ;  /* 0x0000000a00029202 */ /* 0x000fca0000000f00 */
[----:B------:R0:W-:Y:S01]  /*0960*/  @!P1 STG.E desc[UR6][R2.64], R13 ;  /* 0x0000000d02009986 */ /* 0x0001e2000c101906 */
[----:B------:R-:W-:Y:S01]  /*0970*/  IADD3 R10, P1, PT, R10, 0x4, RZ ;  /* 0x000000040a0a7810 */ /* 0x000fe20007f3e0ff */
[----:B------:R-:W-:Y:S01]  /*0980*/  @P0 IMAD.MOV R4, RZ, RZ, R6 ;  /* 0x000000ffff040224 */ /* 0x000fe200078e0206 */
[----:B------:R-:W-:-:S03]  /*0990*/  @!P0 IADD3 R8, PT, PT, R9, RZ, RZ ;  /* 0x000000ff09088210 */ /* 0x000fc60007ffe0ff */
[----:B------:R-:W-:Y:S01]  /*09a0*/  IMAD.X R11, RZ, RZ, R11, P1 ;  /* 0x000000ffff0b7224 */ /* 0x000fe200008e060b */
[----:B------:R-:W-:Y:S01]  /*09b0*/  MOV R6, R4 ;  /* 0x0000000400067202 */ /* 0x000fe20000000f00 */
[----:B------:R-:W-:Y:S01]  /*09c0*/  IMAD.MOV.U32 R9, RZ, RZ, R8 ;  /* 0x000000ffff097224 */ /* 0x000fe200078e0008 */
[----:B------:R-:W-:Y:S06]  /*09d0*/  @P2 BRA `(.L_x_11) ;  /* 0xfffffffc00a82947 */ /* 0x000fec000383ffff */
[----:B------:R-:W-:Y:S05]  /*09e0*/  EXIT ;  /* 0x000000000000794d */ /* 0x000fea0003800000 */
.L_x_12:
        /* <DEDUP_REMOVED lines=9> */
.L_x_42:


//--------------------- .text._Z33sort_tile_local_then_merge_sharedPfi --------------------------
	.section	.text._Z33sort_tile_local_then_merge_sharedPfi,"ax",@progbits
	.align	128
        .global         _Z33sort_tile_local_then_merge_sharedPfi
        .type           _Z33sort_tile_local_then_merge_sharedPfi,@function
        .size           _Z33sort_tile_local_then_merge_sharedPfi,(.L_x_43 - _Z33sort_tile_local_then_merge_sharedPfi)
        .other          _Z33sort_tile_local_then_merge_sharedPfi,@"STO_CUDA_ENTRY STV_DEFAULT"
_Z33sort_tile_local_then_merge_sharedPfi:
.text._Z33sort_tile_local_then_merge_sharedPfi:
[----:B------:R-:W-:Y:S01]  /*0000*/  LDC R1, c[0x0][0x37c] ;  /* 0x0000df00ff017b82 */ /* 0x000fe20000000800 */
[----:B------:R-:W0:Y:S01]  /*0010*/  S2R R0, SR_CTAID.X ;  /* 0x0000000000007919 */ /* 0x000e220000002500 */
[----:B------:R-:W1:Y:S06]  /*0020*/  LDCU UR11, c[0x0][0x360] ;  /* 0x00006c00ff0b77ac */ /* 0x000e6c0008000800 */
[----:B------:R-:W2:Y:S01]  /*0030*/  LDC.64 R4, c[0x0][0x380] ;  /* 0x0000e000ff047b82 */ /* 0x000ea20000000a00 */
[----:B------:R-:W-:Y:S01]  /*0040*/  IMAD.MOV.U32 R8, RZ, RZ, 0x7149f2ca ;  /* 0x7149f2caff087424 */ /* 0x000fe200078e00ff */
[----:B------:R-:W3:Y:S01]  /*0050*/  S2R R3, SR_TID.X ;  /* 0x0000000000037919 */ /* 0x000ee20000002100 */
[----:B------:R-:W4:Y:S01]  /*0060*/  LDCU UR4, c[0x0][0x388] ;  /* 0x00007100ff0477ac */ /* 0x000f220008000800 */
[----:B------:R-:W-:Y:S01]  /*0070*/  IMAD.MOV.U32 R9, RZ, RZ, 0x7149f2ca ;  /* 0x7149f2caff097424 */ /* 0x000fe200078e00ff */
[----:B------:R-:W5:Y:S01]  /*0080*/  LDCU.64 UR12, c[0x0][0x358] ;  /* 0x00006b00ff0c77ac */ /* 0x000f620008000a00 */
[----:B-1----:R-:W-:-:S06]  /*0090*/  USHF.L.U32 UR7, UR11, 0x3, URZ ;  /* 0x000000030b077899 */ /* 0x002fcc00080006ff */
[----:B0-----:R-:W-:-:S04]  /*00a0*/  IMAD R2, R0, UR7, RZ ;  /* 0x0000000700027c24 */ /* 0x001fc8000f8e02ff */
[----:B---3--:R-:W-:-:S04]  /*00b0*/  IMAD R7, R3, 0x8, R2 ;  /* 0x0000000803077824 */ /* 0x008fc800078e0202 */
[C---:B------:R-:W-:Y:S01]  /*00c0*/  VIADD R2, R7.reuse, 0x1 ;  /* 0x0000000107027836 */ /* 0x040fe20000000000 */
[C---:B----4-:R-:W-:Y:S01]  /*00d0*/  ISETP.GE.AND P0, PT, R7.reuse, UR4, PT ;  /* 0x0000000407007c0c */ /* 0x050fe2000bf06270 */
[----:B--2---:R-:W-:-:S03]  /*00e0*/  IMAD.WIDE.U32 R4, R7, 0x4, R4 ;  /* 0x0000000407047825 */ /* 0x004fc600078e0004 */
[----:B------:R-:W-:Y:S01]  /*00f0*/  ISETP.GE.AND P1, PT, R2, UR4, PT ;  /* 0x0000000402007c0c */ /* 0x000fe2000bf26270 */
[----:B------:R-:W-:-:S05]  /*0100*/  VIADD R2, R7, 0x2 ;  /* 0x0000000207027836 */ /* 0x000fca0000000000 */
[----:B------:R-:W-:Y:S01]  /*0110*/  ISETP.GE.AND P2, PT, R2, UR4, PT ;  /* 0x0000000402007c0c */ /* 0x000fe2000bf46270 */
[----:B------:R-:W-:Y:S02]  /*0120*/  VIADD R2, R7, 0x3 ;  /* 0x0000000307027836 */ /* 0x000fe40000000000 */
[----:B-----5:R-:W2:Y:S01]  /*0130*/  @!P0 LDG.E R8, desc[UR12][R4.64] ;  /* 0x0000000c04088981 */ /* 0x020ea2000c1e1900 */
[----:B------:R-:W-:-:S03]  /*0140*/  IMAD.MOV.U32 R10, RZ, RZ, 0x7149f2ca ;  /* 0x7149f2caff0a7424 */ /* 0x000fc600078e00ff */
[----:B------:R-:W2:Y:S01]  /*0150*/  @!P1 LDG.E R9, desc[UR12][R4.64+0x4] ;  /* 0x0000040c04099981 */ /* 0x000ea2000c1e1900 */
[----:B------:R-:W-:Y:S01]  /*0160*/  ISETP.GE.AND P0, PT, R2, UR4, PT ;  /* 0x0000000402007c0c */ /* 0x000fe2000bf06270 */
[----:B------:R-:W-:-:S04]  /*0170*/  VIADD R2, R7, 0x4 ;  /* 0x0000000407027836 */ /* 0x000fc80000000000 */
[----:B------:R-:W3:Y:S01]  /*0180*/  @!P2 LDG.E R10, desc[UR12][R4.64+0x8] ;  /* 0x0000080c040aa981 */ /* 0x000ee2000c1e1900 */
[----:B------:R-:W-:Y:S01]  /*0190*/  IMAD.MOV.U32 R11, RZ, RZ, 0x7149f2ca ;  /* 0x7149f2caff0b7424 */ /* 0x000fe200078e00ff */
[----:B------:R-:W-:Y:S01]  /*01a0*/  ISETP.GE.AND P1, PT, R2, UR4, PT ;  /* 0x0000000402007c0c */ /* 0x000fe2000bf26270 */
[----:B------:R-:W-:Y:S02]  /*01b0*/  VIADD R2, R7, 0x5 ;  /* 0x0000000507027836 */ /* 0x000fe40000000000 */
[----:B------:R-:W-:-:S03]  /*01c0*/  IMAD.MOV.U32 R12, RZ, RZ, 0x7149f2ca ;  /* 0x7149f2caff0c7424 */ /* 0x000fc600078e00ff */
[----:B------:R-:W4:Y:S01]  /*01d0*/  @!P0 LDG.E R11, desc[UR12][R4.64+0xc] ;  /* 0x00000c0c040b8981 */ /* 0x000f22000c1e1900 */
[----:B------:R-:W-:Y:S01]  /*01e0*/  ISETP.GE.AND P0, PT, R2, UR4, PT ;  /* 0x0000000402007c0c */ /* 0x000fe2000bf06270 */
[----:B------:R-:W-:-:S05]  /*01f0*/  VIADD R6, R7, 0x6 ;  /* 0x0000000607067836 */ /* 0x000fca0000000000 */
[----:B------:R-:W5:Y:S01]  /*0200*/  @!P1 LDG.E R12, desc[UR12][R4.64+0x10] ;  /* 0x0000100c040c9981 */ /* 0x000f62000c1e1900 */
[----:B------:R-:W-:Y:S01]  /*0210*/  IMAD.MOV.U32 R2, RZ, RZ, 0x7149f2ca ;  /* 0x7149f2caff027424 */ /* 0x000fe200078e00ff */
[----:B------:R-:W-:Y:S01]  /*0220*/  ISETP.GE.AND P1, PT, R6, UR4, PT ;  /* 0x0000000406007c0c */ /* 0x000fe2000bf26270 */
[----:B------:R-:W-:-:S04]  /*0230*/  VIADD R7, R7, 0x7 ;  /* 0x0000000707077836 */ /* 0x000fc80000000000 */
[----:B------:R-:W5:Y:S01]  /*0240*/  @!P0 LDG.E R2, desc[UR12][R4.64+0x14] ;  /* 0x0000140c04028981 */ /* 0x000f62000c1e1900 */
[----:B------:R-:W-:Y:S01]  /*0250*/  IMAD.MOV.U32 R6, RZ, RZ, 0x7149f2ca ;  /* 0x7149f2caff067424 */ /* 0x000fe200078e00ff */
[----:B------:R-:W-:Y:S01]  /*0260*/  ISETP.GE.AND P0, PT, R7, UR4, PT ;  /* 0x0000000407007c0c */ /* 0x000fe2000bf06270 */
[----:B------:R-:W-:-:S05]  /*0270*/  IMAD.MOV.U32 R7, RZ, RZ, 0x7149f2ca ;  /* 0x7149f2caff077424 */ /* 0x000fca00078e00ff */
[----:B------:R-:W5:Y:S07]  /*0280*/  @!P1 LDG.E R6, desc[UR12][R4.64+0x18] ;  /* 0x0000180c04069981 */ /* 0x000f6e000c1e1900 */
[----:B------:R0:W5:Y:S01]  /*0290*/  @!P0 LDG.E R7, desc[UR12][R4.64+0x1c] ;  /* 0x00001c0c04078981 */ /* 0x000162000c1e1900 */
[----:B------:R-:W1:Y:S01]  /*02a0*/  S2UR UR4, SR_CTAID.X ;  /* 0x00000000000479c3 */ /* 0x000e620000002500 */
[----:B------:R-:W1:Y:S01]  /*02b0*/  S2R R19, SR_CgaCtaId ;  /* 0x0000000000137919 */ /* 0x000e620000008800 */
[----:B--2---:R-:W-:-:S04]  /*02c0*/  FSETP.GT.AND P0, PT, R8, R9, PT ;  /* 0x000000090800720b */ /* 0x004fc80003f04000 */
[----:B------:R-:W-:Y:S02]  /*02d0*/  FSEL R13, R8, R9, P0 ;  /* 0x00000009080d7208 */ /* 0x000fe40000000000 */
[----:B------:R-:W-:Y:S02]  /*02e0*/  FSEL R8, R9, R8, P0 ;  /* 0x0000000809087208 */ /* 0x000fe40000000000 */
[----:B---3--:R-:W-:-:S04]  /*02f0*/  FSETP.GT.AND P1, PT, R13, R10, PT ;  /* 0x0000000a0d00720b */ /* 0x008fc80003f24000 */
[----:B------:R-:W-:Y:S02]  /*0300*/  FSEL R9, R10, R13, P1 ;  /* 0x0000000d0a097208 */ /* 0x000fe40000800000 */
[----:B------:R-:W-:Y:S02]  /*0310*/  FSEL R10, R13, R10, P1 ;  /* 0x0000000a0d0a7208 */ /* 0x000fe40000800000 */
[----:B------:R-:W-:Y:S02]  /*0320*/  FSETP.GT.AND P1, PT, R8, R9, PT ;  /* 0x000000090800720b */ /* 0x000fe40003f24000 */
[----:B----4-:R-:W-:Y:S02]  /*0330*/  FSETP.GT.AND P0, PT, R10, R11, PT ;  /* 0x0000000b0a00720b */ /* 0x010fe40003f04000 */
[----:B------:R-:W-:Y:S02]  /*0340*/  FSEL R14, R8, R9, P1 ;  /* 0x00000009080e7208 */ /* 0x000fe40000800000 */
[----:B------:R-:W-:-:S02]  /*0350*/  FSEL R13, R11, R10, P0 ;  /* 0x0000000a0b0d7208 */ /* 0x000fc40000000000 */
[----:B------:R-:W-:Y:S02]  /*0360*/  FSEL R11, R10, R11, P0 ;  /* 0x0000000b0a0b7208 */ /* 0x000fe40000000000 */
[CC--:B------:R-:W-:Y:S02]  /*0370*/  FSETP.GT.AND P2, PT, R14.reuse, R13.reuse, PT ;  /* 0x0000000d0e00720b */ /* 0x0c0fe40003f44000 */
[----:B-----5:R-:W-:Y:S02]  /*0380*/  FSETP.GT.AND P0, PT, R11, R12, PT ;  /* 0x0000000c0b00720b */ /* 0x020fe40003f04000 */
[----:B0-----:R-:W-:Y:S02]  /*0390*/  FSEL R5, R14, R13, P2 ;  /* 0x0000000d0e057208 */ /* 0x001fe40001000000 */
[----:B------:R-:W-:Y:S02]  /*03a0*/  FSEL R8, R9, R8, P1 ;  /* 0x0000000809087208 */ /* 0x000fe40000800000 */
[----:B------:R-:W-:-:S02]  /*03b0*/  FSEL R13, R13, R14, P2 ;  /* 0x0000000e0d0d7208 */ /* 0x000fc40001000000 */
[----:B------:R-:W-:Y:S02]  /*03c0*/  FSEL R4, R12, R11, P0 ;  /* 0x0000000b0c047208 */ /* 0x000fe40000000000 */
[----:B------:R-:W-:Y:S02]  /*03d0*/  FSEL R11, R11, R12, P0 ;  /* 0x0000000c0b0b7208 */ /* 0x000fe40000000000 */
[CC--:B------:R-:W-:Y:S02]  /*03e0*/  FSETP.GT.AND P2, PT, R8.reuse, R13.reuse, PT ;  /* 0x0000000d0800720b */ /* 0x0c0fe40003f44000 */
[----:B------:R-:W-:Y:S02]  /*03f0*/  FSETP.GT.AND P1, PT, R5, R4, PT ;  /* 0x000000040500720b */ /* 0x000fe40003f24000 */
[----:B------:R-:W-:Y:S02]  /*0400*/  FSETP.GT.AND P0, PT, R11, R2, PT ;  /* 0x000000020b00720b */ /* 0x000fe40003f04000 */
[----:B------:R-:W-:-:S02]  /*0410*/  FSEL R10, R8, R13, P2 ;  /* 0x0000000d080a7208 */ /* 0x000fc40001000000 */
[----:B------:R-:W-:Y:S02]  /*0420*/  FSEL R9, R4, R5, P1 ;  /* 0x0000000504097208 */ /* 0x000fe40000800000 */
[----:B------:R-:W-:Y:S02]  /*0430*/  FSEL R5, R5, R4, P1 ;  /* 0x0000000405057208 */ /* 0x000fe40000800000 */
[----:B------:R-:W-:Y:S02]  /*0440*/  FSEL R4, R2, R11, P0 ;  /* 0x0000000b02047208 */ /* 0x000fe40000000000 */
[----:B------:R-:W-:Y:S02]  /*0450*/  FSETP.GT.AND P3, PT, R10, R9, PT ;  /* 0x000000090a00720b */ /* 0x000fe40003f64000 */
[----:B------:R-:W-:Y:S02]  /*0460*/  FSEL R11, R11, R2, P0 ;  /* 0x000000020b0b7208 */ /* 0x000fe40000000000 */
[----:B------:R-:W-:-:S02]  /*0470*/  FSETP.GT.AND P1, PT, R5, R4, PT ;  /* 0x000000040500720b */ /* 0x000fc40003f24000 */
[----:B------:R-:W-:Y:S02]  /*0480*/  FSEL R15, R10, R9, P3 ;  /* 0x000000090a0f7208 */ /* 0x000fe40001800000 */
[----:B------:R-:W-:Y:S02]  /*0490*/  FSEL R13, R13, R8, P2 ;  /* 0x000000080d0d7208 */ /* 0x000fe40001000000 */
[----:B------:R-:W-:Y:S02]  /*04a0*/  FSEL R10, R9, R10, P3 ;  /* 0x0000000a090a7208 */ /* 0x000fe40001800000 */
[----:B------:R-:W-:Y:S02]  /*04b0*/  FSETP.GT.AND P0, PT, R11, R6, PT ;  /* 0x000000060b00720b */ /* 0x000fe40003f04000 */
[----:B------:R-:W-:Y:S02]  /*04c0*/  FSEL R8, R5, R4, P1 ;  /* 0x0000000405087208 */ /* 0x000fe40000800000 */
[----:B------:R-:W-:-:S02]  /*04d0*/  FSEL R4, R4, R5, P1 ;  /* 0x0000000504047208 */ /* 0x000fc40000800000 */
[----:B------:R-:W-:Y:S02]  /*04e0*/  FSETP.GT.AND P1, PT, R13, R10, PT ;  /* 0x0000000a0d00720b */ /* 0x000fe40003f24000 */
[----:B------:R-:W-:Y:S02]  /*04f0*/  FSEL R2, R11, R6, P0 ;  /* 0x000000060b027208 */ /* 0x000fe40000000000 */
[----:B------:R-:W-:Y:S02]  /*0500*/  FSEL R11, R6, R11, P0 ;  /* 0x0000000b060b7208 */ /* 0x000fe40000000000 */
[----:B------:R-:W-:Y:S02]  /*0510*/  FSEL R17, R13, R10, P1 ;  /* 0x0000000a0d117208 */ /* 0x000fe40000800000 */
[----:B------:R-:W-:Y:S02]  /*0520*/  FSEL R13, R10, R13, P1 ;  /* 0x0000000d0a0d7208 */ /* 0x000fe40000800000 */
[----:B------:R-:W-:-:S02]  /*0530*/  FSETP.GT.AND P2, PT, R15, R4, PT ;  /* 0x000000040f00720b */ /* 0x000fc40003f44000 */
[----:B------:R-:W-:Y:S02]  /*0540*/  FSETP.GT.AND P1, PT, R8, R11, PT ;  /* 0x0000000b0800720b */ /* 0x000fe40003f24000 */
[----:B------:R-:W-:Y:S02]  /*0550*/  FSETP.GT.AND P0, PT, R2, R7, PT ;  /* 0x000000070200720b */ /* 0x000fe40003f04000 */
[----:B------:R-:W-:Y:S02]  /*0560*/  FSEL R9, R15, R4, P2 ;  /* 0x000000040f097208 */ /* 0x000fe40001000000 */
[----:B------:R-:W-:Y:S02]  /*0570*/  FSEL R6, R8, R11, P1 ;  /* 0x0000000b08067208 */ /* 0x000fe40000800000 */
[----:B------:R-:W-:Y:S02]  /*0580*/  FSEL R4, R4, R15, P2 ;  /* 0x0000000f04047208 */ /* 0x000fe40001000000 */
[----:B------:R-:W-:-:S02]  /*0590*/  FSEL R8, R11, R8, P1 ;  /* 0x000000080b087208 */ /* 0x000fc40000800000 */
[----:B------:R-:W-:Y:S02]  /*05a0*/  FSEL R5, R7, R2, P0 ;  /* 0x0000000207057208 */ /* 0x000fe40000000000 */
[----:B------:R-:W-:Y:S02]  /*05b0*/  FSETP.GT.AND P3, PT, R17, R4, PT ;  /* 0x000000041100720b */ /* 0x000fe40003f64000 */
[----:B------:R-:W-:Y:S02]  /*05c0*/  FSETP.GT.AND P2, PT, R9, R8, PT ;  /* 0x000000080900720b */ /* 0x000fe40003f44000 */
[----:B------:R-:W-:Y:S02]  /*05d0*/  FSETP.GT.AND P1, PT, R6, R5, PT ;  /* 0x000000050600720b */ /* 0x000fe40003f24000 */
[----:B------:R-:W-:Y:S02]  /*05e0*/  FSEL R11, R17, R4, P3 ;  /* 0x00000004110b7208 */ /* 0x000fe40001800000 */
[----:B------:R-:W-:-:S02]  /*05f0*/  FSEL R12, R4, R17, P3 ;  /* 0x00000011040c7208 */ /* 0x000fc40001800000 */
[----:B------:R-:W-:Y:S02]  /*0600*/  FSEL R10, R8, R9, P2 ;  /* 0x00000009080a7208 */ /* 0x000fe40001000000 */
[----:B------:R-:W-:Y:S02]  /*0610*/  FSEL R9, R9, R8, P2 ;  /* 0x0000000809097208 */ /* 0x000fe40001000000 */
[----:B------:R-:W-:Y:S02]  /*0620*/  FSEL R4, R5, R6, P1 ;  /* 0x0000000605047208 */ /* 0x000fe40000800000 */
[----:B------:R-:W-:Y:S02]  /*0630*/  FSETP.GT.AND P4, PT, R13, R12, PT ;  /* 0x0000000c0d00720b */ /* 0x000fe40003f84000 */
[----:B------:R-:W-:Y:S02]  /*0640*/  FSETP.GT.AND P3, PT, R11, R10, PT ;  /* 0x0000000a0b00720b */ /* 0x000fe40003f64000 */
[----:B------:R-:W-:-:S02]  /*0650*/  FSETP.GT.AND P2, PT, R9, R4, PT ;  /* 0x000000040900720b */ /* 0x000fc40003f44000 */
[----:B------:R-:W-:Y:S02]  /*0660*/  FSEL R15, R13, R12, P4 ;  /* 0x0000000c0d0f7208 */ /* 0x000fe40002000000 */
[----:B------:R-:W-:Y:S02]  /*0670*/  FSEL R14, R10, R11, P3 ;  /* 0x0000000b0a0e7208 */ /* 0x000fe40001800000 */
[----:B------:R-:W-:Y:S02]  /*0680*/  FSEL R11, R11, R10, P3 ;  /* 0x0000000a0b0b7208 */ /* 0x000fe40001800000 */
[----:B------:R-:W-:Y:S02]  /*0690*/  FSEL R8, R4, R9, P2 ;  /* 0x0000000904087208 */ /* 0x000fe40001000000 */
[----:B------:R-:W-:Y:S02]  /*06a0*/  FSETP.GT.AND P5, PT, R15, R14, PT ;  /* 0x0000000e0f00720b */ /* 0x000fe40003fa4000 */
[----:B------:R-:W-:-:S02]  /*06b0*/  FSETP.GT.AND P3, PT, R11, R8, PT ;  /* 0x000000080b00720b */ /* 0x000fc40003f64000 */
[----:B------:R-:W-:Y:S02]  /*06c0*/  FSEL R17, R15, R14, P5 ;  /* 0x0000000e0f117208 */ /* 0x000fe40002800000 */
[----:B------:R-:W-:Y:S02]  /*06d0*/  FSEL R13, R12, R13, P4 ;  /* 0x0000000d0c0d7208 */ /* 0x000fe40002000000 */
[----:B------:R-:W-:Y:S02]  /*06e0*/  FSEL R14, R14, R15, P5 ;  /* 0x0000000f0e0e7208 */ /* 0x000fe40002800000 */
[----:B------:R-:W-:Y:S02]  /*06f0*/  FSEL R10, R8, R11, P3 ;  /* 0x0000000b080a7208 */ /* 0x000fe40001800000 */
[----:B------:R-:W-:Y:S02]  /*0700*/  FSEL R7, R2, R7, P0 ;  /* 0x0000000702077208 */ /* 0x000fe40000000000 */
[----:B------:R-:W0:Y:S01]  /*0710*/  LDC R2, c[0x0][0x360] ;  /* 0x0000d800ff027b82 */ /* 0x000e220000000800 */
[----:B------:R-:W-:-:S02]  /*0720*/  FSETP.GT.AND P6, PT, R13, R14, PT ;  /* 0x0000000e0d00720b */ /* 0x000fc40003fc4000 */
[----:B------:R-:W-:Y:S02]  /*0730*/  FSETP.GT.AND P5, PT, R17, R10, PT ;  /* 0x0000000a1100720b */ /* 0x000fe40003fa4000 */
[----:B------:R-:W-:Y:S02]  /*0740*/  FSEL R16, R13, R14, P6 ;  /* 0x0000000e0d107208 */ /* 0x000fe40003000000 */
[----:B------:R-:W-:Y:S02]  /*0750*/  FSEL R15, R10, R17, P5 ;  /* 0x000000110a0f7208 */ /* 0x000fe40002800000 */
[----:B------:R-:W-:Y:S02]  /*0760*/  FSEL R13, R14, R13, P6 ;  /* 0x0000000d0e0d7208 */ /* 0x000fe40003000000 */
[----:B------:R-:W-:Y:S02]  /*0770*/  FSETP.GT.AND P4, PT, R16, R15, PT ;  /* 0x0000000f1000720b */ /* 0x000fe40003f84000 */
[----:B------:R-:W-:-:S02]  /*0780*/  FSEL R6, R6, R5, P1 ;  /* 0x0000000506067208 */ /* 0x000fc40000800000 */
[----:B------:R-:W-:Y:S02]  /*0790*/  FSEL R18, R15, R16, P4 ;  /* 0x000000100f127208 */ /* 0x000fe40002000000 */
[----:B------:R-:W-:Y:S02]  /*07a0*/  MOV R12, 0x400 ;  /* 0x00000400000c7802 */ /* 0x000fe40000000f00 */
[----:B------:R-:W-:Y:S02]  /*07b0*/  FSETP.GT.AND P0, PT, R13, R18, PT ;  /* 0x000000120d00720b */ /* 0x000fe40003f04000 */
[----:B------:R-:W-:Y:S02]  /*07c0*/  FSEL R5, R9, R4, P2 ;  /* 0x0000000409057208 */ /* 0x000fe40001000000 */
[----:B------:R-:W-:Y:S02]  /*07d0*/  FSEL R4, R11, R8, P3 ;  /* 0x000000080b047208 */ /* 0x000fe40001800000 */
[----:B------:R-:W-:-:S02]  /*07e0*/  FSEL R9, R13, R18, P0 ;  /* 0x000000120d097208 */ /* 0x000fc40000000000 */
[----:B------:R-:W-:Y:S02]  /*07f0*/  FSEL R8, R18, R13, P0 ;  /* 0x0000000d12087208 */ /* 0x000fe40000000000 */
[----:B0-----:R-:W-:Y:S02]  /*0800*/  ISETP.GE.U32.AND P0, PT, R2, 0x2, PT ;  /* 0x000000020200780c */ /* 0x001fe40003f06070 */
[----:B-1----:R-:W-:Y:S02]  /*0810*/  LEA R12, R19, R12, 0x18 ;  /* 0x0000000c130c7211 */ /* 0x002fe400078ec0ff */
[----:B------:R-:W-:Y:S02]  /*0820*/  FSEL R11, R17, R10, P5 ;  /* 0x0000000a110b7208 */ /* 0x000fe40002800000 */
[----:B------:R-:W-:Y:S01]  /*0830*/  FSEL R10, R16, R15, P4 ;  /* 0x0000000f100a7208 */ /* 0x000fe20002000000 */
[----:B------:R-:W-:-:S05]  /*0840*/  IMAD R14, R3, 0x20, R12 ;  /* 0x00000020030e7824 */ /* 0x000fca00078e020c */
[----:B------:R0:W-:Y:S04]  /*0850*/  STS.128 [R14+0x10], R4 ;  /* 0x000010040e007388 */ /* 0x0001e80000000c00 */
[----:B------:R0:W-:Y:S01]  /*0860*/  STS.128 [R14], R8 ;  /* 0x000000080e007388 */ /* 0x0001e20000000c00 */
[----:B------:R-:W-:Y:S06]  /*0870*/  BAR.SYNC.DEFER_BLOCKING 0x0 ;  /* 0x0000000000007b1d */ /* 0x000fec0000010000 */
[----:B------:R-:W-:Y:S05]  /*0880*/  @!P0 BRA `(.L_x_13) ;  /* 0x0000000c00c88947 */ /* 0x000fea0003800000 */
[----:B0-----:R-:W0:Y:S01]  /*0890*/  I2F.U32.RP R8, UR11 ;  /* 0x0000000b00087d06 */ /* 0x001e220008209000 */
[C---:B------:R-:W-:Y:S01]  /*08a0*/  VIADD R5, R3.reuse, UR11 ;  /* 0x0000000b03057c36 */ /* 0x040fe20008000000 */
[----:B------:R-:W-:Y:S01]  /*08b0*/  ISETP.NE.U32.AND P2, PT, RZ, UR11, PT ;  /* 0x0000000bff007c0c */ /* 0x000fe2000bf45070 */
[----:B------:R-:W-:Y:S01]  /*08c0*/  IMAD R19, R3, -0x1c, R14 ;  /* 0xffffffe403137824 */ /* 0x000fe200078e020e */
[----:B------:R-:W-:Y:S02]  /*08d0*/  UMOV UR8, 0x8 ;  /* 0x0000000800087882 */ /* 0x000fe40000000000 */
[C---:B------:R-:W-:Y:S02]  /*08e0*/  ISETP.GE.U32.AND P0, PT, R5.reuse, UR7, PT ;  /* 0x0000000705007c0c */ /* 0x040fe4000bf06070 */
[----:B------:R-:W-:Y:S02]  /*08f0*/  VIMNMX.U32 R4, PT, PT, R5, UR7, !PT ;  /* 0x0000000705047c48 */ /* 0x000fe4000ffe0000 */
[----:B------:R-:W-:-:S04]  /*0900*/  SEL R15, RZ, 0x1, P0 ;  /* 0x00000001ff0f7807 */ /* 0x000fc80000000000 */
[----:B------:R-:W-:Y:S01]  /*0910*/  IADD3 R4, PT, PT, R4, -R5, -R15 ;  /* 0x8000000504047210 */ /* 0x000fe20007ffe80f */
[----:B0-----:R-:W0:Y:S02]  /*0920*/  MUFU.RCP R8, R8 ;  /* 0x0000000800087308 */ /* 0x001e240000001000 */
[----:B0-----:R-:W-:-:S06]  /*0930*/  VIADD R6, R8, 0xffffffe ;  /* 0x0ffffffe08067836 */ /* 0x001fcc0000000000 */
[----:B------:R0:W1:Y:S02]  /*0940*/  F2I.FTZ.U32.TRUNC.NTZ R7, R6 ;  /* 0x0000000600077305 */ /* 0x000064000021f000 */
[----:B0-----:R-:W-:Y:S02]  /*0950*/  IMAD.MOV.U32 R6, RZ, RZ, RZ ;  /* 0x000000ffff067224 */ /* 0x001fe400078e00ff */
[----:B-1----:R-:W-:-:S04]  /*0960*/  IMAD.MOV R9, RZ, RZ, -R7 ;  /* 0x000000ffff097224 */ /* 0x002fc800078e0a07 */
[----:B------:R-:W-:-:S04]  /*0970*/  IMAD R9, R9, UR11, RZ ;  /* 0x0000000b09097c24 */ /* 0x000fc8000f8e02ff */
[----:B------:R-:W-:-:S06]  /*0980*/  IMAD.HI.U32 R7, R7, R9, R6 ;  /* 0x0000000907077227 */ /* 0x000fcc00078e0006 */
[----:B------:R-:W-:-:S04]  /*0990*/  IMAD.HI.U32 R8, R7, R4, RZ ;  /* 0x0000000407087227 */ /* 0x000fc800078e00ff */
[----:B------:R-:W-:-:S04]  /*09a0*/  IMAD.MOV R7, RZ, RZ, -R8 ;  /* 0x000000ffff077224 */ /* 0x000fc800078e0a08 */
[----:B------:R-:W-:Y:S02]  /*09b0*/  IMAD R6, R7, UR11, R4 ;  /* 0x0000000b07067c24 */ /* 0x000fe4000f8e0204 */
[----:B------:R-:W0:Y:S03]  /*09c0*/  LDC R4, c[0x0][0x360] ;  /* 0x0000d800ff047b82 */ /* 0x000e260000000800 */
[----:B------:R-:W-:-:S13]  /*09d0*/  ISETP.GE.U32.AND P0, PT, R6, UR11, PT ;  /* 0x0000000b06007c0c */ /* 0x000fda000bf06070 */
[----:B------:R-:W-:Y:S02]  /*09e0*/  @P0 VIADD R6, R6, -UR11 ;  /* 0x8000000b06060c36 */ /* 0x000fe40008000000 */
[----:B------:R-:W-:-:S03]  /*09f0*/  @P0 VIADD R8, R8, 0x1 ;  /* 0x0000000108080836 */ /* 0x000fc60000000000 */
[----:B------:R-:W-:Y:S01]  /*0a00*/  ISETP.GE.U32.AND P1, PT, R6, UR11, PT ;  /* 0x0000000b06007c0c */ /* 0x000fe2000bf26070 */
[----:B0-----:R-:W-:-:S04]  /*0a10*/  IMAD R6, R4, 0x20, R12 ;  /* 0x0000002004067824 */ /* 0x001fc800078e020c */
[----:B------:R-:W-:-:S04]  /*0a20*/  IMAD R7, R3, 0x4, R6 ;  /* 0x0000000403077824 */ /* 0x000fc800078e0206 */
[----:B------:R-:W-:-:S04]  /*0a30*/  IMAD R17, R4, 0x4, R7 ;  /* 0x0000000404117824 */ /* 0x000fc800078e0207 */
[----:B------:R-:W-:Y:S01]  /*0a40*/  @P1 VIADD R8, R8, 0x1 ;  /* 0x0000000108081836 */ /* 0x000fe20000000000 */
[----:B------:R-:W-:-:S05]  /*0a50*/  @!P2 LOP3.LUT R8, RZ, UR11, RZ, 0x33, !PT ;  /* 0x0000000bff08ac12 */ /* 0x000fca000f8e33ff */
[----:B------:R-:W-:-:S07]  /*0a60*/  IMAD.IADD R15, R15, 0x1, R8 ;  /* 0x000000010f0f7824 */ /* 0x000fce00078e0208 */
.L_x_35:
[----:B0-----:R-:W-:Y:S01]  /*0a70*/  IMAD.U32 R14, RZ, RZ, UR8 ;  /* 0x00000008ff0e7e24 */ /* 0x001fe2000f8e00ff */
[----:B------:R-:W-:Y:S01]  /*0a80*/  USHF.L.U32 UR8, UR8, 0x1, URZ ;  /* 0x0000000108087899 */ /* 0x000fe200080006ff */
[----:B------:R-:W-:Y:S05]  /*0a90*/  BSSY.RECONVERGENT B0, `(.L_x_14) ;  /* 0x000009b000007945 */ /* 0x000fea0003800200 */
[----:B------:R-:W-:-:S05]  /*0aa0*/  IMAD R13, R3, UR8, RZ ;  /* 0x00000008030d7c24 */ /* 0x000fca000f8e02ff */
[----:B------:R-:W-:-:S13]  /*0ab0*/  ISETP.GE.U32.AND P0, PT, R13, UR7, PT ;  /* 0x000000070d007c0c */ /* 0x000fda000bf06070 */
[----:B-123--:R-:W-:Y:S05]  /*0ac0*/  @P0 BRA `(.L_x_15) ;  /* 0x00000008005c0947 */ /* 0x00efea0003800000 */
[----:B------:R-:W-:Y:S02]  /*0ad0*/  IMAD R12, R3, R14, R14 ;  /* 0x0000000e030c7224 */ /* 0x000fe400078e020e */
[----:B------:R-:W-:Y:S02]  /*0ae0*/  IMAD R9, R14, UR11, RZ ;  /* 0x0000000b0e097c24 */ /* 0x000fe4000f8e02ff */
[----:B------:R-:W-:Y:S02]  /*0af0*/  IMAD.SHL.U32 R12, R12, 0x2, RZ ;  /* 0x000000020c0c7824 */ /* 0x000fe400078e00ff */
[----:B------:R-:W-:Y:S02]  /*0b00*/  IMAD R11, R4, UR8, RZ ;  /* 0x00000008040b7c24 */ /* 0x000fe4000f8e02ff */
[----:B------:R-:W-:Y:S02]  /*0b10*/  IMAD.MOV.U32 R10, RZ, RZ, RZ ;  /* 0x000000ffff0a7224 */ /* 0x000fe400078e00ff */
[----:B------:R-:W-:-:S02]  /*0b20*/  IMAD.SHL.U32 R9, R9, 0x2, RZ ;  /* 0x0000000209097824 */ /* 0x000fc400078e00ff */
[----:B------:R-:W-:-:S07]  /*0b30*/  IMAD.MOV.U32 R20, RZ, RZ, R12 ;  /* 0x000000ffff147224 */ /* 0x000fce00078e000c */
.L_x_29:
[----:B------:R-:W-:Y:S01]  /*0b40*/  IMAD.IADD R21, R13, 0x1, R14 ;  /* 0x000000010d157824 */ /* 0x000fe200078e020e */
[----:B------:R-:W-:Y:S01]  /*0b50*/  BSSY.RECONVERGENT B1, `(.L_x_16) ;  /* 0x0000020000017945 */ /* 0x000fe20003800200 */
[--C-:B---3--:R-:W-:Y:S02]  /*0b60*/  IMAD.MOV.U32 R18, RZ, RZ, R13.reuse ;  /* 0x000000ffff127224 */ /* 0x108fe400078e000d */
[----:B0-2---:R-:W-:Y:S01]  /*0b70*/  IMAD.MOV.U32 R23, RZ, RZ, R13 ;  /* 0x000000ffff177224 */ /* 0x005fe200078e000d */
[----:B------:R-:W-:Y:S01]  /*0b80*/  VIADDMNMX R16, R21, R14, UR7, PT ;  /* 0x0000000715107e46 */ /* 0x000fe2000b80010e */
[----:B------:R-:W-:-:S03]  /*0b90*/  IMAD.MOV.U32 R8, RZ, RZ, R21 ;  /* 0x000000ffff087224 */ /* 0x000fc600078e0015 */
[----:B------:R-:W-:-:S13]  /*0ba0*/  ISETP.GE.AND P0, PT, R21, R16, PT ;  /* 0x000000101500720c */ /* 0x000fda0003f06270 */
[----:B-1----:R-:W-:Y:S05]  /*0bb0*/  @P0 BRA `(.L_x_17) ;  /* 0x0000000000640947 */ /* 0x002fea0003800000 */
[----:B------:R-:W0:Y:S01]  /*0bc0*/  S2R R8, SR_CgaCtaId ;  /* 0x0000000000087919 */ /* 0x000e220000008800 */
[----:B------:R-:W-:Y:S01]  /*0bd0*/  MOV R25, 0x400 ;  /* 0x0000040000197802 */ /* 0x000fe20000000f00 */
[----:B------:R-:W-:Y:S02]  /*0be0*/  IMAD R22, R13, 0x4, R6 ;  /* 0x000000040d167824 */ /* 0x000fe400078e0206 */
[--C-:B------:R-:W-:Y:S02]  /*0bf0*/  IMAD.MOV.U32 R23, RZ, RZ, R13.reuse ;  /* 0x000000ffff177224 */ /* 0x100fe400078e000d */
[----:B------:R-:W-:Y:S01]  /*0c00*/  IMAD.MOV.U32 R18, RZ, RZ, R13 ;  /* 0x000000ffff127224 */ /* 0x000fe200078e000d */
[----:B0-----:R-:W-:Y:S01]  /*0c10*/  LEA R25, R8, R25, 0x18 ;  /* 0x0000001908197211 */ /* 0x001fe200078ec0ff */
[----:B------:R-:W-:-:S07]  /*0c20*/  IMAD.MOV.U32 R8, RZ, RZ, R21 ;  /* 0x000000ffff087224 */ /* 0x000fce00078e0015 */
.L_x_18:
[--C-:B------:R-:W-:Y:S02]  /*0c30*/  IMAD R24, R18, 0x4, R25.reuse ;  /* 0x0000000412187824 */ /* 0x100fe400078e0219 */
[----:B------:R-:W-:Y:S02]  /*0c40*/  IMAD R26, R8, 0x4, R25 ;  /* 0x00000004081a7824 */ /* 0x000fe400078e0219 */
[----:B------:R-:W-:Y:S02]  /*0c50*/  VIADD R28, R18, 0x1 ;  /* 0x00000001121c7836 */ /* 0x000fe40000000000 */
[----:B------:R-:W-:Y:S01]  /*0c60*/  LDS R24, [R24] ;  /* 0x0000000018187984 */ /* 0x000fe20000000800 */
[----:B------:R-:W-:-:S03]  /*0c70*/  VIADD R23, R23, 0x1 ;  /* 0x0000000117177836 */ /* 0x000fc60000000000 */
[----:B------:R-:W0:Y:S02]  /*0c80*/  LDS R27, [R26] ;  /* 0x000000001a1b7984 */ /* 0x000e240000000800 */
[----:B0-----:R-:W-:-:S04]  /*0c90*/  FSETP.GTU.AND P0, PT, R24, R27, PT ;  /* 0x0000001b1800720b */ /* 0x001fc80003f0c000 */
[----:B------:R-:W-:Y:S01]  /*0ca0*/  FSEL R29, R24, R27, !P0 ;  /* 0x0000001b181d7208 */ /* 0x000fe20004000000 */
[----:B------:R-:W-:-:S04]  /*0cb0*/  VIADD R27, R8, 0x1 ;  /* 0x00000001081b7836 */ /* 0x000fc80000000000 */
[----:B------:R0:W-:Y:S04]  /*0cc0*/  STS [R22], R29 ;  /* 0x0000001d16007388 */ /* 0x0001e80000000800 */
[----:B------:R-:W-:Y:S02]  /*0cd0*/  @P0 IMAD.MOV R28, RZ, RZ, R18 ;  /* 0x000000ffff1c0224 */ /* 0x000fe400078e0212 */
[----:B------:R-:W-:Y:S02]  /*0ce0*/  @!P0 IMAD.MOV R27, RZ, RZ, R8 ;  /* 0x000000ffff1b8224 */ /* 0x000fe400078e0208 */
[----:B------:R-:W-:Y:S01]  /*0cf0*/  IMAD.MOV.U32 R18, RZ, RZ, R28 ;  /* 0x000000ffff127224 */ /* 0x000fe200078e001c */
[----:B------:R-:W-:Y:S01]  /*0d00*/  ISETP.LT.AND P1, PT, R28, R21, PT ;  /* 0x000000151c00720c */ /* 0x000fe20003f21270 */
[----:B------:R-:W-:Y:S01]  /*0d10*/  IMAD.MOV.U32 R8, RZ, RZ, R27 ;  /* 0x000000ffff087224 */ /* 0x000fe200078e001b */
[----:B------:R-:W-:Y:S01]  /*0d20*/  ISETP.GE.AND P0, PT, R27, R16, PT ;  /* 0x000000101b00720c */ /* 0x000fe20003f06270 */
[----:B0-----:R-:W-:-:S12]  /*0d30*/  VIADD R22, R22, 0x4 ;  /* 0x0000000416167836 */ /* 0x001fd80000000000 */
[----:B------:R-:W-:Y:S05]  /*0d40*/  @!P0 BRA P1, `(.L_x_18) ;  /* 0xfffffffc00b88947 */ /* 0x000fea000083ffff */
.L_x_17:
[----:B------:R-:W-:Y:S05]  /*0d50*/  BSYNC.RECONVERGENT B1 ;  /* 0x0000000000017941 */ /* 0x000fea0003800200 */
.L_x_16:
[----:B------:R-:W-:Y:S01]  /*0d60*/  ISETP.GE.AND P0, PT, R18, R21, PT ;  /* 0x000000151200720c */ /* 0x000fe20003f06270 */
[----:B------:R-:W-:Y:S01]  /*0d70*/  BSSY.RECONVERGENT B1, `(.L_x_19) ;  /* 0x0000034000017945 */ /* 0x000fe20003800200 */
[----:B------:R-:W-:Y:S01]  /*0d80*/  VIMNMX R25, PT, PT, R20, UR7, PT ;  /* 0x0000000714197c48 */ /* 0x000fe2000bfe0100 */
[----:B------:R-:W-:-:S10]  /*0d90*/  IMAD.MOV.U32 R27, RZ, RZ, R23 ;  /* 0x000000ffff1b7224 */ /* 0x000fd400078e0017 */
[----:B------:R-:W-:Y:S05]  /*0da0*/  @P0 BRA `(.L_x_20) ;  /* 0x0000000000c00947 */ /* 0x000fea0003800000 */
[----:B------:R-:W-:Y:S01]  /*0db0*/  IMAD.MOV R20, RZ, RZ, -R18 ;  /* 0x000000ffff147224 */ /* 0x000fe200078e0a12 */
[----:B------:R-:W-:Y:S01]  /*0dc0*/  BSSY.RECONVERGENT B2, `(.L_x_21) ;  /* 0x0000019000027945 */ /* 0x000fe20003800200 */
[----:B------:R-:W-:-:S03]  /*0dd0*/  IMAD.MOV.U32 R27, RZ, RZ, R23 ;  /* 0x000000ffff1b7224 */ /* 0x000fc600078e0017 */
[----:B------:R-:W-:Y:S01]  /*0de0*/  LOP3.LUT P0, R24, R20, 0x3, RZ, 0xc0, !PT ;  /* 0x0000000314187812 */ /* 0x000fe2000780c0ff */
[----:B------:R-:W-:-:S12]  /*0df0*/  IMAD.MOV.U32 R20, RZ, RZ, R18 ;  /* 0x000000ffff147224 */ /* 0x000fd800078e0012 */
[----:B------:R-:W-:Y:S05]  /*0e00*/  @!P0 BRA `(.L_x_22) ;  /* 0x0000000000508947 */ /* 0x000fea0003800000 */
[----:B------:R-:W0:Y:S01]  /*0e10*/  S2UR UR6, SR_CgaCtaId ;  /* 0x00000000000679c3 */ /* 0x000e220000008800 */
[----:B------:R-:W-:Y:S01]  /*0e20*/  UMOV UR5, 0x400 ;  /* 0x0000040000057882 */ /* 0x000fe20000000000 */
[C---:B------:R-:W-:Y:S01]  /*0e30*/  IMAD R22, R23.reuse, 0x4, R6 ;  /* 0x0000000417167824 */ /* 0x040fe200078e0206 */
[----:B------:R-:W-:Y:S01]  /*0e40*/  ISETP.NE.AND P0, PT, R24, 0x1, PT ;  /* 0x000000011800780c */ /* 0x000fe20003f05270 */
[----:B------:R-:W-:Y:S02]  /*0e50*/  VIADD R20, R18, 0x1 ;  /* 0x0000000112147836 */ /* 0x000fe40000000000 */
[----:B------:R-:W-:Y:S01]  /*0e60*/  VIADD R27, R23, 0x1 ;  /* 0x00000001171b7836 */ /* 0x000fe20000000000 */
[----:B0-----:R-:W-:-:S06]  /*0e70*/  ULEA UR5, UR6, UR5, 0x18 ;  /* 0x0000000506057291 */ /* 0x001fcc000f8ec0ff */
[----:B------:R-:W-:-:S05]  /*0e80*/  LEA R26, R18, UR5, 0x2 ;  /* 0x00000005121a7c11 */ /* 0x000fca000f8e10ff */
[----:B------:R-:W0:Y:S04]  /*0e90*/  LDS R29, [R26] ;  /* 0x000000001a1d7984 */ /* 0x000e280000000800 */
[----:B0-----:R0:W-:Y:S01]  /*0ea0*/  STS [R22], R29 ;  /* 0x0000001d16007388 */ /* 0x0011e20000000800 */
[----:B------:R-:W-:Y:S05]  /*0eb0*/  @!P0 BRA `(.L_x_22) ;  /* 0x0000000000248947 */ /* 0x000fea0003800000 */
[----:B0-----:R-:W0:Y:S01]  /*0ec0*/  LDS R29, [R26+0x4] ;  /* 0x000004001a1d7984 */ /* 0x001e220000000800 */
[----:B------:R-:W-:Y:S01]  /*0ed0*/  ISETP.NE.AND P0, PT, R24, 0x2, PT ;  /* 0x000000021800780c */ /* 0x000fe20003f05270 */
[----:B------:R-:W-:Y:S02]  /*0ee0*/  VIADD R27, R23, 0x2 ;  /* 0x00000002171b7836 */ /* 0x000fe40000000000 */
[----:B------:R-:W-:-:S10]  /*0ef0*/  VIADD R20, R18, 0x2 ;  /* 0x0000000212147836 */ /* 0x000fd40000000000 */
[----:B------:R-:W-:Y:S02]  /*0f00*/  @P0 VIADD R27, R23, 0x3 ;  /* 0x00000003171b0836 */ /* 0x000fe40000000000 */
[----:B------:R-:W-:Y:S01]  /*0f10*/  @P0 VIADD R20, R18, 0x3 ;  /* 0x0000000312140836 */ /* 0x000fe20000000000 */
[----:B0-----:R-:W-:Y:S04]  /*0f20*/  STS [R22+0x4], R29 ;  /* 0x0000041d16007388 */ /* 0x001fe80000000800 */
[----:B------:R-:W0:Y:S04]  /*0f30*/  @P0 LDS R24, [R26+0x8] ;  /* 0x000008001a180984 */ /* 0x000e280000000800 */
[----:B0-----:R1:W-:Y:S02]  /*0f40*/  @P0 STS [R22+0x8], R24 ;  /* 0x0000081816000388 */ /* 0x0013e40000000800 */
.L_x_22:
[----:B------:R-:W-:Y:S05]  /*0f50*/  BSYNC.RECONVERGENT B2 ;  /* 0x0000000000027941 */ /* 0x000fea0003800200 */
.L_x_21:
[----:B------:R-:W-:-:S05]  /*0f60*/  IMAD R23, R9, R10, R12 ;  /* 0x0000000a09177224 */ /* 0x000fca00078e020c */
[----:B------:R-:W-:-:S04]  /*0f70*/  IADD3 R23, PT, PT, R18, R14, -R23 ;  /* 0x0000000e12177210 */ /* 0x000fc80007ffe817 */
[----:B------:R-:W-:-:S13]  /*0f80*/  ISETP.GT.U32.AND P0, PT, R23, -0x4, PT ;  /* 0xfffffffc1700780c */ /* 0x000fda0003f04070 */
[----:B------:R-:W-:Y:S05]  /*0f90*/  @P0 BRA `(.L_x_20) ;  /* 0x0000000000440947 */ /* 0x000fea0003800000 */
[----:B------:R-:W0:Y:S01]  /*0fa0*/  S2R R23, SR_CgaCtaId ;  /* 0x0000000000177919 */ /* 0x000e220000008800 */
[----:B------:R-:W-:-:S04]  /*0fb0*/  MOV R18, 0x400 ;  /* 0x0000040000127802 */ /* 0x000fc80000000f00 */
[----:B0-----:R-:W-:-:S07]  /*0fc0*/  LEA R29, R23, R18, 0x18 ;  /* 0x00000012171d7211 */ /* 0x001fce00078ec0ff */
.L_x_23:
[C---:B------:R-:W-:Y:S02]  /*0fd0*/  IMAD R18, R20.reuse, 0x4, R29 ;  /* 0x0000000414127824 */ /* 0x040fe400078e021d */
[C---:B--2---:R-:W-:Y:S02]  /*0fe0*/  IMAD R23, R27.reuse, 0x4, R6 ;  /* 0x000000041b177824 */ /* 0x044fe400078e0206 */
[----:B------:R-:W-:Y:S01]  /*0ff0*/  VIADD R20, R20, 0x4 ;  /* 0x0000000414147836 */ /* 0x000fe20000000000 */
[----:B-1----:R-:W0:Y:S01]  /*1000*/  LDS R22, [R18] ;  /* 0x0000000012167984 */ /* 0x002e220000000800 */
[----:B------:R-:W-:-:S03]  /*1010*/  VIADD R27, R27, 0x4 ;  /* 0x000000041b1b7836 */ /* 0x000fc60000000000 */
[----:B------:R-:W-:Y:S01]  /*1020*/  ISETP.GE.AND P0, PT, R20, R21, PT ;  /* 0x000000151400720c */ /* 0x000fe20003f06270 */
[----:B0-----:R-:W-:Y:S04]  /*1030*/  STS [R23], R22 ;  /* 0x0000001617007388 */ /* 0x001fe80000000800 */
[----:B------:R-:W0:Y:S04]  /*1040*/  LDS R24, [R18+0x4] ;  /* 0x0000040012187984 */ /* 0x000e280000000800 */
[----:B0-----:R-:W-:Y:S04]  /*1050*/  STS [R23+0x4], R24 ;  /* 0x0000041817007388 */ /* 0x001fe80000000800 */
[----:B------:R-:W0:Y:S04]  /*1060*/  LDS R26, [R18+0x8] ;  /* 0x00000800121a7984 */ /* 0x000e280000000800 */
[----:B0-----:R-:W-:Y:S04]  /*1070*/  STS [R23+0x8], R26 ;  /* 0x0000081a17007388 */ /* 0x001fe80000000800 */
[----:B------:R-:W0:Y:S04]  /*1080*/  LDS R28, [R18+0xc] ;  /* 0x00000c00121c7984 */ /* 0x000e280000000800 */
[----:B0-----:R2:W-:Y:S01]  /*1090*/  STS [R23+0xc], R28 ;  /* 0x00000c1c17007388 */ /* 0x0015e20000000800 */
[----:B------:R-:W-:Y:S05]  /*10a0*/  @!P0 BRA `(.L_x_23) ;  /* 0xfffffffc00c88947 */ /* 0x000fea000383ffff */
.L_x_20:
[----:B------:R-:W-:Y:S05]  /*10b0*/  BSYNC.RECONVERGENT B1 ;  /* 0x0000000000017941 */ /* 0x000fea0003800200 */
.L_x_19:
[----:B------:R-:W-:Y:S01]  /*10c0*/  ISETP.GE.AND P0, PT, R8, R16, PT ;  /* 0x000000100800720c */ /* 0x000fe20003f06270 */
[----:B------:R-:W-:-:S12]  /*10d0*/  BSSY.RECONVERGENT B1, `(.L_x_24) ;  /* 0x0000031000017945 */ /* 0x000fd80003800200 */
[----:B------:R-:W-:Y:S05]  /*10e0*/  @P0 BRA `(.L_x_25) ;  /* 0x0000000000bc0947 */ /* 0x000fea0003800000 */
[--C-:B------:R-:W-:Y:S01]  /*10f0*/  IMAD.IADD R16, R25, 0x1, -R8.reuse ;  /* 0x0000000119107824 */ /* 0x100fe200078e0a08 */
[----:B------:R-:W-:Y:S01]  /*1100*/  BSSY.RECONVERGENT B2, `(.L_x_26) ;  /* 0x000001b000027945 */ /* 0x000fe20003800200 */
[----:B------:R-:W-:Y:S02]  /*1110*/  IMAD.IADD R18, R8, 0x1, -R25 ;  /* 0x0000000108127824 */ /* 0x000fe400078e0a19 */
[----:B------:R-:W-:Y:S01]  /*1120*/  IMAD.MOV.U32 R21, RZ, RZ, R27 ;  /* 0x000000ffff157224 */ /* 0x000fe200078e001b */
[----:B------:R-:W-:Y:S01]  /*1130*/  LOP3.LUT P0, R20, R16, 0x3, RZ, 0xc0, !PT ;  /* 0x0000000310147812 */ /* 0x000fe2000780c0ff */
[----:B------:R-:W-:Y:S01]  /*1140*/  IMAD.MOV.U32 R16, RZ, RZ, R8 ;  /* 0x000000ffff107224 */ /* 0x000fe200078e0008 */
[----:B------:R-:W-:-:S11]  /*1150*/  ISETP.GT.U32.AND P1, PT, R18, -0x4, PT ;  /* 0xfffffffc1200780c */ /* 0x000fd60003f24070 */
[----:B------:R-:W-:Y:S05]  /*1160*/  @!P0 BRA `(.L_x_27) ;  /* 0x0000000000508947 */ /* 0x000fea0003800000 */
[----:B------:R-:W3:Y:S01]  /*1170*/  S2UR UR6, SR_CgaCtaId ;  /* 0x00000000000679c3 */ /* 0x000ee20000008800 */
[----:B------:R-:W-:Y:S01]  /*1180*/  UMOV UR5, 0x400 ;  /* 0x0000040000057882 */ /* 0x000fe20000000000 */
[C---:B--2---:R-:W-:Y:S01]  /*1190*/  IMAD R23, R27.reuse, 0x4, R6 ;  /* 0x000000041b177824 */ /* 0x044fe200078e0206 */
[----:B------:R-:W-:Y:S01]  /*11a0*/  ISETP.NE.AND P0, PT, R20, 0x1, PT ;  /* 0x000000011400780c */ /* 0x000fe20003f05270 */
[----:B------:R-:W-:Y:S02]  /*11b0*/  VIADD R16, R8, 0x1 ;  /* 0x0000000108107836 */ /* 0x000fe40000000000 */
[----:B------:R-:W-:Y:S01]  /*11c0*/  VIADD R21, R27, 0x1 ;  /* 0x000000011b157836 */ /* 0x000fe20000000000 */
[----:B---3--:R-:W-:-:S06]  /*11d0*/  ULEA UR5, UR6, UR5, 0x18 ;  /* 0x0000000506057291 */ /* 0x008fcc000f8ec0ff */
[----:B01----:R-:W-:-:S05]  /*11e0*/  LEA R22, R8, UR5, 0x2 ;  /* 0x0000000508167c11 */ /* 0x003fca000f8e10ff */
[----:B------:R-:W0:Y:S04]  /*11f0*/  LDS R18, [R22] ;  /* 0x0000000016127984 */ /* 0x000e280000000800 */
[----:B0-----:R3:W-:Y:S01]  /*1200*/  STS [R23], R18 ;  /* 0x0000001217007388 */ /* 0x0017e20000000800 */
[----:B------:R-:W-:Y:S05]  /*1210*/  @!P0 BRA `(.L_x_27) ;  /* 0x0000000000248947 */ /* 0x000fea0003800000 */
[----:B---3--:R-:W0:Y:S01]  /*1220*/  LDS R18, [R22+0x4] ;  /* 0x0000040016127984 */ /* 0x008e220000000800 */
        /* <DEDUP_REMOVED lines=8> */
.L_x_27:
[----:B------:R-:W-:Y:S05]  /*12b0*/  BSYNC.RECONVERGENT B2 ;  /* 0x0000000000027941 */ /* 0x000fea0003800200 */
.L_x_26:
[----:B------:R-:W-:Y:S05]  /*12c0*/  @P1 BRA `(.L_x_25) ;  /* 0x0000000000441947 */ /* 0x000fea0003800000 */
[----:B--234-:R-:W2:Y:S01]  /*12d0*/  S2R R23, SR_CgaCtaId ;  /* 0x0000000000177919 */ /* 0x01cea20000008800 */
[----:B------:R-:W-:-:S04]  /*12e0*/  MOV R8, 0x400 ;  /* 0x0000040000087802 */ /* 0x000fc80000000f00 */
[----:B--2---:R-:W-:-:S07]  /*12f0*/  LEA R27, R23, R8, 0x18 ;  /* 0x00000008171b7211 */ /* 0x004fce00078ec0ff */
.L_x_28:
[C---:B------:R-:W-:Y:S02]  /*1300*/  IMAD R8, R16.reuse, 0x4, R27 ;  /* 0x0000000410087824 */ /* 0x040fe400078e021b */
[C---:B0-----:R-:W-:Y:S02]  /*1310*/  IMAD R23, R21.reuse, 0x4, R6 ;  /* 0x0000000415177824 */ /* 0x041fe400078e0206 */
[----:B------:R-:W-:Y:S01]  /*1320*/  VIADD R16, R16, 0x4 ;  /* 0x0000000410107836 */ /* 0x000fe20000000000 */
[----:B------:R-:W2:Y:S01]  /*1330*/  LDS R18, [R8] ;  /* 0x0000000008127984 */ /* 0x000ea20000000800 */
[----:B------:R-:W-:-:S03]  /*1340*/  VIADD R21, R21, 0x4 ;  /* 0x0000000415157836 */ /* 0x000fc60000000000 */
[----:B------:R-:W-:Y:S01]  /*1350*/  ISETP.NE.AND P0, PT, R16, R25, PT ;  /* 0x000000191000720c */ /* 0x000fe20003f05270 */
[----:B--2---:R-:W-:Y:S04]  /*1360*/  STS [R23], R18 ;  /* 0x0000001217007388 */ /* 0x004fe80000000800 */
[----:B------:R-:W2:Y:S04]  /*1370*/  LDS R20, [R8+0x4] ;  /* 0x0000040008147984 */ /* 0x000ea80000000800 */
[----:B--2---:R-:W-:Y:S04]  /*1380*/  STS [R23+0x4], R20 ;  /* 0x0000041417007388 */ /* 0x004fe80000000800 */
[----:B01----:R-:W0:Y:S04]  /*1390*/  LDS R22, [R8+0x8] ;  /* 0x0000080008167984 */ /* 0x003e280000000800 */
[----:B0-----:R-:W-:Y:S04]  /*13a0*/  STS [R23+0x8], R22 ;  /* 0x0000081617007388 */ /* 0x001fe80000000800 */
[----:B------:R-:W0:Y:S04]  /*13b0*/  LDS R24, [R8+0xc] ;  /* 0x00000c0008187984 */ /* 0x000e280000000800 */
[----:B0-----:R0:W-:Y:S01]  /*13c0*/  STS [R23+0xc], R24 ;  /* 0x00000c1817007388 */ /* 0x0011e20000000800 */
[----:B------:R-:W-:Y:S05]  /*13d0*/  @P0 BRA `(.L_x_28) ;  /* 0xfffffffc00c80947 */ /* 0x000fea000383ffff */
.L_x_25:
[----:B------:R-:W-:Y:S05]  /*13e0*/  BSYNC.RECONVERGENT B1 ;  /* 0x0000000000017941 */ /* 0x000fea0003800200 */
.L_x_24:
[----:B------:R-:W-:Y:S02]  /*13f0*/  IMAD.IADD R13, R11, 0x1, R13 ;  /* 0x000000010b0d7824 */ /* 0x000fe400078e020d */
[----:B------:R-:W-:Y:S02]  /*1400*/  VIADD R10, R10, 0x1 ;  /* 0x000000010a0a7836 */ /* 0x000fe40000000000 */
[C---:B----4-:R-:W-:Y:S01]  /*1410*/  VIADD R20, R13.reuse, UR8 ;  /* 0x000000080d147c36 */ /* 0x050fe20008000000 */
[----:B------:R-:W-:-:S13]  /*1420*/  ISETP.GE.U32.AND P0, PT, R13, UR7, PT ;  /* 0x000000070d007c0c */ /* 0x000fda000bf06070 */
[----:B------:R-:W-:Y:S05]  /*1430*/  @!P0 BRA `(.L_x_29) ;  /* 0xfffffff400c08947 */ /* 0x000fea000383ffff */
.L_x_15:
[----:B------:R-:W-:Y:S05]  /*1440*/  BSYNC.RECONVERGENT B0 ;  /* 0x0000000000007941 */ /* 0x000fea0003800200 */
.L_x_14:
[----:B------:R-:W-:Y:S01]  /*1450*/  BAR.SYNC.DEFER_BLOCKING 0x0 ;  /* 0x0000000000007b1d */ /* 0x000fe20000010000 */
[----:B------:R-:W-:-:S05]  /*1460*/  ISETP.GE.U32.AND P0, PT, R3, UR7, PT ;  /* 0x0000000703007c0c */ /* 0x000fca000bf06070 */
[----:B------:R-:W-:Y:S08]  /*1470*/  BSSY.RECONVERGENT B0, `(.L_x_30) ;  /* 0x000002f000007945 */ /* 0x000ff00003800200 */
[----:B------:R-:W-:Y:S05]  /*1480*/  @P0 BRA `(.L_x_31) ;  /* 0x0000000000b40947 */ /* 0x000fea0003800000 */
[C---:B------:R-:W-:Y:S01]  /*1490*/  LOP3.LUT R10, R15.reuse, 0x3, RZ, 0xc0, !PT ;  /* 0x000000030f0a7812 */ /* 0x040fe200078ec0ff */
[----:B------:R-:W-:Y:S01]  /*14a0*/  BSSY.RECONVERGENT B1, `(.L_x_32) ;  /* 0x0000014000017945 */ /* 0x000fe20003800200 */
[----:B------:R-:W-:Y:S01]  /*14b0*/  ISETP.GE.U32.AND P1, PT, R15, 0x3, PT ;  /* 0x000000030f00780c */ /* 0x000fe20003f26070 */
[----:B------:R-:W-:Y:S01]  /*14c0*/  IMAD.MOV.U32 R9, RZ, RZ, R3 ;  /* 0x000000ffff097224 */ /* 0x000fe200078e0003 */
[----:B------:R-:W-:-:S13]  /*14d0*/  ISETP.NE.AND P0, PT, R10, 0x3, PT ;  /* 0x000000030a00780c */ /* 0x000fda0003f05270 */
[----:B------:R-:W-:Y:S05]  /*14e0*/  @!P0 BRA `(.L_x_33) ;  /* 0x00000000003c8947 */ /* 0x000fea0003800000 */
[----:B------:R-:W4:Y:S01]  /*14f0*/  LDS R8, [R7] ;  /* 0x0000000007087984 */ /* 0x000f220000000800 */
[----:B------:R-:W-:Y:S01]  /*1500*/  ISETP.NE.AND P0, PT, R10, RZ, PT ;  /* 0x000000ff0a00720c */ /* 0x000fe20003f05270 */
[----:B------:R-:W-:Y:S02]  /*1510*/  IMAD.MOV.U32 R9, RZ, RZ, R5 ;  /* 0x000000ffff097224 */ /* 0x000fe400078e0005 */
[----:B----4-:R4:W-:Y:S10]  /*1520*/  STS [R19], R8 ;  /* 0x0000000813007388 */ /* 0x0109f40000000800 */
[----:B------:R-:W-:Y:S05]  /*1530*/  @!P0 BRA `(.L_x_33) ;  /* 0x0000000000288947 */ /* 0x000fea0003800000 */
[----:B----4-:R-:W4:Y:S01]  /*1540*/  LDS R8, [R17] ;  /* 0x0000000011087984 */ /* 0x010f220000000800 */
[----:B------:R-:W-:Y:S01]  /*1550*/  ISETP.NE.AND P0, PT, R10, 0x1, PT ;  /* 0x000000010a00780c */ /* 0x000fe20003f05270 */
[C---:B------:R-:W-:Y:S02]  /*1560*/  IMAD R13, R4.reuse, 0x4, R19 ;  /* 0x00000004040d7824 */ /* 0x040fe400078e0213 */
[----:B------:R-:W-:Y:S02]  /*1570*/  IMAD R10, R4, 0x4, R17 ;  /* 0x00000004040a7824 */ /* 0x000fe400078e0211 */
[----:B------:R-:W-:-:S08]  /*1580*/  VIADD R9, R5, UR11 ;  /* 0x0000000b05097c36 */ /* 0x000fd00008000000 */
[----:B------:R-:W-:Y:S02]  /*1590*/  @P0 IMAD R11, R4, 0x4, R13 ;  /* 0x00000004040b0824 */ /* 0x000fe400078e020d */
[----:B------:R-:W-:Y:S01]  /*15a0*/  @P0 VIADD R9, R9, UR11 ;  /* 0x0000000b09090c36 */ /* 0x000fe20008000000 */
[----:B----4-:R-:W-:Y:S04]  /*15b0*/  STS [R13], R8 ;  /* 0x000000080d007388 */ /* 0x010fe80000000800 */
[----:B------:R-:W4:Y:S04]  /*15c0*/  @P0 LDS R10, [R10] ;  /* 0x000000000a0a0984 */ /* 0x000f280000000800 */
[----:B----4-:R4:W-:Y:S02]  /*15d0*/  @P0 STS [R11], R10 ;  /* 0x0000000a0b000388 */ /* 0x0109e40000000800 */
.L_x_33:
[----:B------:R-:W-:Y:S05]  /*15e0*/  BSYNC.RECONVERGENT B1 ;  /* 0x0000000000017941 */ /* 0x000fea0003800200 */
.L_x_32:
[----:B------:R-:W-:Y:S05]  /*15f0*/  @!P1 BRA `(.L_x_31) ;  /* 0x0000000000589947 */ /* 0x000fea0003800000 */
[----:B----4-:R-:W4:Y:S01]  /*1600*/  S2R R11, SR_CgaCtaId ;  /* 0x00000000000b7919 */ /* 0x010f220000008800 */
[----:B------:R-:W-:-:S04]  /*1610*/  MOV R8, 0x400 ;  /* 0x0000040000087802 */ /* 0x000fc80000000f00 */
[----:B----4-:R-:W-:-:S07]  /*1620*/  LEA R16, R11, R8, 0x18 ;  /* 0x000000080b107211 */ /* 0x010fce00078ec0ff */
.L_x_34:
[C---:B0-----:R-:W-:Y:S02]  /*1630*/  IMAD R11, R9.reuse, 0x4, R6 ;  /* 0x00000004090b7824 */ /* 0x041fe400078e0206 */
[----:B------:R-:W-:Y:S02]  /*1640*/  IMAD R13, R9, 0x4, R16 ;  /* 0x00000004090d7824 */ /* 0x000fe400078e0210 */
[C---:B------:R-:W-:Y:S01]  /*1650*/  IMAD R21, R4.reuse, 0x4, R11 ;  /* 0x0000000404157824 */ /* 0x040fe200078e020b */
[----:B------:R4:W5:Y:S01]  /*1660*/  LDS R8, [R11] ;  /* 0x000000000b087984 */ /* 0x0009620000000800 */
[C---:B0-23--:R-:W-:Y:S02]  /*1670*/  IMAD R23, R4.reuse, 0x4, R13 ;  /* 0x0000000404177824 */ /* 0x04dfe400078e020d */
[C---:B------:R-:W-:Y:S02]  /*1680*/  IMAD R25, R4.reuse, 0x4, R21 ;  /* 0x0000000404197824 */ /* 0x040fe400078e0215 */
[----:B------:R-:W-:-:S02]  /*1690*/  IMAD R27, R4, 0x4, R23 ;  /* 0x00000004041b7824 */ /* 0x000fc400078e0217 */
[C---:B------:R-:W-:Y:S02]  /*16a0*/  IMAD R14, R4.reuse, 0x4, R25 ;  /* 0x00000004040e7824 */ /* 0x040fe400078e0219 */
[C---:B----4-:R-:W-:Y:S02]  /*16b0*/  IMAD R11, R4.reuse, 0x4, R27 ;  /* 0x00000004040b7824 */ /* 0x050fe400078e021b */
[----:B------:R-:W-:-:S05]  /*16c0*/  IMAD R9, R4, 0x4, R9 ;  /* 0x0000000404097824 */ /* 0x000fca00078e0209 */
[----:B------:R-:W-:Y:S01]  /*16d0*/  ISETP.GE.U32.AND P0, PT, R9, UR7, PT ;  /* 0x0000000709007c0c */ /* 0x000fe2000bf06070 */
[----:B-----5:R-:W-:Y:S04]  /*16e0*/  STS [R13], R8 ;  /* 0x000000080d007388 */ /* 0x020fe80000000800 */
[----:B------:R-:W0:Y:S04]  /*16f0*/  LDS R10, [R21] ;  /* 0x00000000150a7984 */ /* 0x000e280000000800 */
[----:B0-----:R-:W-:Y:S04]  /*1700*/  STS [R23], R10 ;  /* 0x0000000a17007388 */ /* 0x001fe80000000800 */
[----:B------:R-:W0:Y:S04]  /*1710*/  LDS R12, [R25] ;  /* 0x00000000190c7984 */ /* 0x000e280000000800 */
[----:B0-----:R-:W-:Y:S04]  /*1720*/  STS [R27], R12 ;  /* 0x0000000c1b007388 */ /* 0x001fe80000000800 */
[----:B------:R-:W0:Y:S04]  /*1730*/  LDS R14, [R14] ;  /* 0x000000000e0e7984 */ /* 0x000e280000000800 */
[----:B0-----:R0:W-:Y:S01]  /*1740*/  STS [R11], R14 ;  /* 0x0000000e0b007388 */ /* 0x0011e20000000800 */
[----:B------:R-:W-:Y:S05]  /*1750*/  @!P0 BRA `(.L_x_34) ;  /* 0xfffffffc00b48947 */ /* 0x000fea000383ffff */
.L_x_31:
[----:B------:R-:W-:Y:S05]  /*1760*/  BSYNC.RECONVERGENT B0 ;  /* 0x0000000000007941 */ /* 0x000fea0003800200 */
.L_x_30:
[----:B----4-:R-:W-:Y:S01]  /*1770*/  IMAD.U32 R8, RZ, RZ, UR7 ;  /* 0x00000007ff087e24 */ /* 0x010fe2000f8e00ff */
[----:B------:R-:W-:Y:S04]  /*1780*/  BAR.SYNC.DEFER_BLOCKING 0x0 ;  /* 0x0000000000007b1d */ /* 0x000fe80000010000 */
[----:B------:R-:W-:-:S13]  /*1790*/  ISETP.LE.U32.AND P0, PT, R8, UR8, PT ;  /* 0x0000000808007c0c */ /* 0x000fda000bf03070 */
[----:B------:R-:W-:Y:S05]  /*17a0*/  @!P0 BRA `(.L_x_35) ;  /* 0xfffffff000b08947 */ /* 0x000fea000383ffff */
.L_x_13:
[----:B------:R-:W-:-:S13]  /*17b0*/  ISETP.GE.U32.AND P0, PT, R3, UR7, PT ;  /* 0x0000000703007c0c */ /* 0x000fda000bf06070 */
[----:B------:R-:W-:Y:S05]  /*17c0*/  @P0 EXIT ;  /* 0x000000000000094d */ /* 0x000fea0003800000 */
[----:B0-----:R-:W0:Y:S01]  /*17d0*/  I2F.U32.RP R9, UR11 ;  /* 0x0000000b00097d06 */ /* 0x001e220008209000 */
[----:B------:R-:W-:Y:S01]  /*17e0*/  VIADD R8, R3, UR11 ;  /* 0x0000000b03087c36 */ /* 0x000fe20008000000 */
[----:B------:R-:W-:Y:S01]  /*17f0*/  ISETP.NE.U32.AND P2, PT, RZ, UR11, PT ;  /* 0x0000000bff007c0c */ /* 0x000fe2000bf45070 */
[----:B------:R-:W-:Y:S01]  /*1800*/  BSSY.RECONVERGENT B0, `(.L_x_36) ;  /* 0x0000031000007945 */ /* 0x000fe20003800200 */
[----:B------:R-:W-:Y:S02]  /*1810*/  IMAD R10, R0, UR7, RZ ;  /* 0x00000007000a7c24 */ /* 0x000fe4000f8e02ff */
[C---:B------:R-:W-:Y:S02]  /*1820*/  ISETP.GE.U32.AND P0, PT, R8.reuse, UR7, PT ;  /* 0x0000000708007c0c */ /* 0x040fe4000bf06070 */
[----:B------:R-:W-:Y:S02]  /*1830*/  VIMNMX.U32 R6, PT, PT, R8, UR7, !PT ;  /* 0x0000000708067c48 */ /* 0x000fe4000ffe0000 */
[----:B------:R-:W-:-:S04]  /*1840*/  SEL R7, RZ, 0x1, P0 ;  /* 0x00000001ff077807 */ /* 0x000fc80000000000 */
[----:B------:R-:W-:Y:S01]  /*1850*/  IADD3 R6, PT, PT, R6, -R8, -R7 ;  /* 0x8000000806067210 */ /* 0x000fe20007ffe807 */
[----:B0-----:R-:W0:Y:S02]  /*1860*/  MUFU.RCP R9, R9 ;  /* 0x0000000900097308 */ /* 0x001e240000001000 */
[----:B0-----:R-:W-:-:S06]  /*1870*/  VIADD R4, R9, 0xffffffe ;  /* 0x0ffffffe09047836 */ /* 0x001fcc0000000000 */
[----:B------:R0:W4:Y:S02]  /*1880*/  F2I.FTZ.U32.TRUNC.NTZ R5, R4 ;  /* 0x0000000400057305 */ /* 0x000124000021f000 */
[----:B0-----:R-:W-:Y:S02]  /*1890*/  IMAD.MOV.U32 R4, RZ, RZ, RZ ;  /* 0x000000ffff047224 */ /* 0x001fe400078e00ff */
[----:B----4-:R-:W-:-:S04]  /*18a0*/  IMAD.MOV R11, RZ, RZ, -R5 ;  /* 0x000000ffff0b7224 */ /* 0x010fc800078e0a05 */
[----:B------:R-:W-:-:S04]  /*18b0*/  IMAD R11, R11, UR11, RZ ;  /* 0x0000000b0b0b7c24 */ /* 0x000fc8000f8e02ff */
[----:B------:R-:W-:-:S06]  /*18c0*/  IMAD.HI.U32 R11, R5, R11, R4 ;  /* 0x0000000b050b7227 */ /* 0x000fcc00078e0004 */
[----:B------:R-:W-:-:S04]  /*18d0*/  IMAD.HI.U32 R4, R11, R6, RZ ;  /* 0x000000060b047227 */ /* 0x000fc800078e00ff */
[----:B------:R-:W-:-:S04]  /*18e0*/  IMAD.MOV R5, RZ, RZ, -R4 ;  /* 0x000000ffff057224 */ /* 0x000fc800078e0a04 */
[----:B------:R-:W-:-:S05]  /*18f0*/  IMAD R6, R5, UR11, R6 ;  /* 0x0000000b05067c24 */ /* 0x000fca000f8e0206 */
[----:B------:R-:W-:-:S13]  /*1900*/  ISETP.GE.U32.AND P0, PT, R6, UR11, PT ;  /* 0x0000000b06007c0c */ /* 0x000fda000bf06070 */
[----:B------:R-:W-:Y:S02]  /*1910*/  @P0 VIADD R6, R6, -UR11 ;  /* 0x8000000b06060c36 */ /* 0x000fe40008000000 */
[----:B------:R-:W-:-:S03]  /*1920*/  @P0 VIADD R4, R4, 0x1 ;  /* 0x0000000104040836 */ /* 0x000fc60000000000 */
[----:B------:R-:W-:-:S13]  /*1930*/  ISETP.GE.U32.AND P1, PT, R6, UR11, PT ;  /* 0x0000000b06007c0c */ /* 0x000fda000bf26070 */
[----:B------:R-:W-:Y:S01]  /*1940*/  @P1 VIADD R4, R4, 0x1 ;  /* 0x0000000104041836 */ /* 0x000fe20000000000 */
[----:B------:R-:W-:-:S05]  /*1950*/  @!P2 LOP3.LUT R4, RZ, UR11, RZ, 0x33, !PT ;  /* 0x0000000bff04ac12 */ /* 0x000fca000f8e33ff */
[----:B------:R-:W-:-:S05]  /*1960*/  IMAD.IADD R7, R7, 0x1, R4 ;  /* 0x0000000107077824 */ /* 0x000fca00078e0204 */
[C---:B------:R-:W-:Y:S02]  /*1970*/  LOP3.LUT R4, R7.reuse, 0x3, RZ, 0xc0, !PT ;  /* 0x0000000307047812 */ /* 0x040fe400078ec0ff */
[----:B------:R-:W-:Y:S02]  /*1980*/  ISETP.GE.U32.AND P1, PT, R7, 0x3, PT ;  /* 0x000000030700780c */ /* 0x000fe40003f26070 */
[----:B------:R-:W-:-:S13]  /*1990*/  ISETP.NE.AND P0, PT, R4, 0x3, PT ;  /* 0x000000030400780c */ /* 0x000fda0003f05270 */
[----:B------:R-:W-:Y:S05]  /*19a0*/  @!P0 BRA `(.L_x_37) ;  /* 0x0000000000588947 */ /* 0x000fea0003800000 */
[----:B------:R-:W0:Y:S01]  /*19b0*/  S2UR UR6, SR_CgaCtaId ;  /* 0x00000000000679c3 */ /* 0x000e220000008800 */
[----:B------:R-:W-:Y:S01]  /*19c0*/  VIADD R0, R7, 0x1 ;  /* 0x0000000107007836 */ /* 0x000fe20000000000 */
[----:B------:R-:W-:Y:S01]  /*19d0*/  UMOV UR5, 0x400 ;  /* 0x0000040000057882 */ /* 0x000fe20000000000 */
[----:B------:R-:W-:-:S03]  /*19e0*/  IMAD.IADD R7, R10, 0x1, R3 ;  /* 0x000000010a077824 */ /* 0x000fc600078e0203 */
[----:B------:R-:W-:Y:S02]  /*19f0*/  LOP3.LUT R0, R0, 0x3, RZ, 0xc0, !PT ;  /* 0x0000000300007812 */ /* 0x000fe400078ec0ff */
[----:B------:R-:W4:Y:S08]  /*1a00*/  LDC.64 R4, c[0x0][0x380] ;  /* 0x0000e000ff047b82 */ /* 0x000f300000000a00 */
[----:B------:R-:W1:Y:S01]  /*1a10*/  LDC R8, c[0x0][0x388] ;  /* 0x0000e200ff087b82 */ /* 0x000e620000000800 */
[----:B0-----:R-:W-:-:S06]  /*1a20*/  ULEA UR5, UR6, UR5, 0x18 ;  /* 0x0000000506057291 */ /* 0x001fcc000f8ec0ff */
[----:B------:R-:W-:Y:S01]  /*1a30*/  LEA R6, R3, UR5, 0x2 ;  /* 0x0000000503067c11 */ /* 0x000fe2000f8e10ff */
[----:B------:R-:W-:Y:S02]  /*1a40*/  IMAD R3, R0, UR11, R3 ;  /* 0x0000000b00037c24 */ /* 0x000fe4000f8e0203 */
[----:B----4-:R-:W-:-:S04]  /*1a50*/  IMAD.WIDE.U32 R4, R7, 0x4, R4 ;  /* 0x0000000407047825 */ /* 0x010fc800078e0004 */
[----:B------:R-:W-:-:S07]  /*1a60*/  IMAD.MOV R0, RZ, RZ, -R0 ;  /* 0x000000ffff007224 */ /* 0x000fce00078e0a00 */
.L_x_38:
[C---:B-1----:R-:W-:Y:S01]  /*1a70*/  ISETP.GE.AND P0, PT, R7.reuse, R8, PT ;  /* 0x000000080700720c */ /* 0x042fe20003f06270 */
[----:B------:R-:W0:Y:S01]  /*1a80*/  LDC R11, c[0x0][0x360] ;  /* 0x0000d800ff0b7b82 */ /* 0x000e220000000800 */
[----:B------:R-:W-:Y:S02]  /*1a90*/  VIADD R0, R0, 0x1 ;  /* 0x0000000100007836 */ /* 0x000fe40000000000 */
[----:B------:R-:W-:-:S09]  /*1aa0*/  VIADD R7, R7, UR11 ;  /* 0x0000000b07077c36 */ /* 0x000fd20008000000 */
[----:B------:R0:W1:Y:S02]  /*1ab0*/  @!P0 LDS R9, [R6] ;  /* 0x0000000006098984 */ /* 0x0000640000000800 */
[----:B0-----:R-:W-:Y:S02]  /*1ac0*/  IMAD R6, R11, 0x4, R6 ;  /* 0x000000040b067824 */ /* 0x001fe400078e0206 */
[----:B-1----:R0:W-:Y:S01]  /*1ad0*/  @!P0 STG.E desc[UR12][R4.64], R9 ;  /* 0x0000000904008986 */ /* 0x0021e2000c10190c */
[----:B------:R-:W-:Y:S01]  /*1ae0*/  ISETP.NE.AND P0, PT, R0, RZ, PT ;  /* 0x000000ff0000720c */ /* 0x000fe20003f05270 */
[----:B0-----:R-:W-:-:S12]  /*1af0*/  IMAD.WIDE.U32 R4, R2, 0x4, R4 ;  /* 0x0000000402047825 */ /* 0x001fd800078e0004 */
[----:B------:R-:W-:Y:S05]  /*1b00*/  @P0 BRA `(.L_x_38) ;  /* 0xfffffffc00d80947 */ /* 0x000fea000383ffff */
.L_x_37:
[----:B------:R-:W-:Y:S05]  /*1b10*/  BSYNC.RECONVERGENT B0 ;  /* 0x0000000000007941 */ /* 0x000fea0003800200 */
.L_x_36:
[----:B------:R-:W-:Y:S05]  /*1b20*/  @!P1 EXIT ;  /* 0x000000000000994d */ /* 0x000fea0003800000 */
[----:B------:R-:W0:Y:S01]  /*1b30*/  LDC R0, c[0x0][0x360] ;  /* 0x0000d800ff007b82 */ /* 0x000e220000000800 */
[----:B------:R-:W-:Y:S01]  /*1b40*/  USHF.L.U32 UR4, UR4, 0x3, URZ ;  /* 0x0000000304047899 */ /* 0x000fe200080006ff */
[----:B------:R-:W-:Y:S01]  /*1b50*/  IMAD.IADD R21, R10, 0x1, R3 ;  /* 0x000000010a157824 */ /* 0x000fe200078e0203 */
[----:B------:R-:W-:Y:S01]  /*1b60*/  UMOV UR5, 0x400 ;  /* 0x0000040000057882 */ /* 0x000fe20000000000 */
[----:B------:R-:W-:Y:S01]  /*1b70*/  IMAD.SHL.U32 R13, R3, 0x4, RZ ;  /* 0x00000004030d7824 */ /* 0x000fe200078e00ff */
[----:B------:R-:W-:Y:S02]  /*1b80*/  UIADD3 UR9, UPT, UPT, UR4, 0x2, URZ ;  /* 0x0000000204097890 */ /* 0x000fe4000fffe0ff */
[----:B------:R-:W-:Y:S01]  /*1b90*/  UIADD3 UR10, UPT, UPT, UR4, 0x3, URZ ;  /* 0x00000003040a7890 */ /* 0x000fe2000fffe0ff */
[----:B------:R-:W4:Y:S01]  /*1ba0*/  S2UR UR6, SR_CgaCtaId ;  /* 0x00000000000679c3 */ /* 0x000f220000008800 */
[----:B------:R-:W0:Y:S02]  /*1bb0*/  LDCU UR14, c[0x0][0x388] ;  /* 0x00007100ff0e77ac */ /* 0x000e240008000800 */
[----:B0-----:R-:W-:-:S02]  /*1bc0*/  IMAD R2, R0, UR4, R0 ;  /* 0x0000000400027c24 */ /* 0x001fc4000f8e0200 */
[C-C-:B------:R-:W-:Y:S02]  /*1bd0*/  IMAD R17, R0.reuse, UR9, R3.reuse ;  /* 0x0000000900117c24 */ /* 0x140fe4000f8e0203 */
[----:B------:R-:W-:Y:S02]  /*1be0*/  IMAD.IADD R15, R3, 0x1, R2 ;  /* 0x00000001030f7824 */ /* 0x000fe400078e0202 */
[----:B------:R-:W-:Y:S01]  /*1bf0*/  IMAD R19, R0, UR10, R3 ;  /* 0x0000000a00137c24 */ /* 0x000fe2000f8e0203 */
[----:B----4-:R-:W-:-:S04]  /*1c00*/  ULEA UR5, UR6, UR5, 0x18 ;  /* 0x0000000506057291 */ /* 0x010fc8000f8ec0ff */
[----:B------:R-:W-:Y:S02]  /*1c10*/  UIADD3 UR6, UPT, UPT, UR7, UR5, URZ ;  /* 0x0000000507067290 */ /* 0x000fe4000fffe0ff */
[----:B------:R-:W-:Y:S02]  /*1c20*/  UIMAD UR4, UR11, 0xc, UR5 ;  /* 0x0000000c0b0478a4 */ /* 0x000fe4000f8e0205 */
[----:B------:R-:W-:-:S12]  /*1c30*/  ULEA UR8, UR11, UR5, 0x2 ;  /* 0x000000050b087291 */ /* 0x000fd8000f8e10ff */
.L_x_39:
[----:B------:R-:W-:Y:S02]  /*1c40*/  ISETP.GE.AND P0, PT, R21, UR14, PT ;  /* 0x0000000e15007c0c */ /* 0x000fe4000bf06270 */
[----:B------:R-:W-:Y:S02]  /*1c50*/  ISETP.GE.AND P1, PT, R15, UR14, PT ;  /* 0x0000000e0f007c0c */ /* 0x000fe4000bf26270 */
[----:B------:R-:W-:Y:S02]  /*1c60*/  ISETP.GE.AND P2, PT, R17, UR14, PT ;  /* 0x0000000e11007c0c */ /* 0x000fe4000bf46270 */
[----:B------:R-:W-:Y:S02]  /*1c70*/  ISETP.GE.AND P3, PT, R19, UR14, PT ;  /* 0x0000000e13007c0c */ /* 0x000fe4000bf66270 */
[----:B------:R-:W-:-:S04]  /*1c80*/  IADD3 R3, PT, PT, R3, UR11, R0 ;  /* 0x0000000b03037c10 */ /* 0x000fc8000fffe000 */
[----:B------:R-:W-:Y:S01]  /*1c90*/  IADD3 R3, PT, PT, R3, UR11, R0 ;  /* 0x0000000b03037c10 */ /* 0x000fe2000fffe000 */
[----:B0-23--:R-:W0:Y:S01]  /*1ca0*/  @!P0 LDS R23, [R13+UR5] ;  /* 0x000000050d178984 */ /* 0x00de220008000800 */
[----:B------:R-:W2:Y:S03]  /*1cb0*/  @!P0 LDC.64 R6, c[0x0][0x380] ;  /* 0x0000e000ff068b82 */ /* 0x000ea60000000a00 */
[----:B------:R-:W3:Y:S04]  /*1cc0*/  @!P1 LDS R25, [R13+UR8] ;  /* 0x000000080d199984 */ /* 0x000ee80008000800 */
[----:B------:R-:W4:Y:S01]  /*1cd0*/  @!P2 LDS R27, [R13+UR6] ;  /* 0x000000060d1ba984 */ /* 0x000f220008000800 */
[----:B------:R-:W5:Y:S03]  /*1ce0*/  @!P1 LDC.64 R10, c[0x0][0x380] ;  /* 0x0000e000ff0a9b82 */ /* 0x000f660000000a00 */
[----:B------:R1:W4:Y:S05]  /*1cf0*/  @!P3 LDS R29, [R13+UR4] ;  /* 0x000000040d1db984 */ /* 0x00032a0008000800 */
[----:B------:R-:W3:Y:S01]  /*1d00*/  @!P2 LDC.64 R8, c[0x0][0x380] ;  /* 0x0000e000ff08ab82 */ /* 0x000ee20000000a00 */
[----:B-1----:R-:W-:-:S07]  /*1d10*/  IMAD R13, R0, 0x10, R13 ;  /* 0x00000010000d7824 */ /* 0x002fce00078e020d */
[----:B------:R-:W1:Y:S01]  /*1d20*/  @!P3 LDC.64 R4, c[0x0][0x380] ;  /* 0x0000e000ff04bb82 */ /* 0x000e620000000a00 */
[----:B--2---:R-:W-:-:S04]  /*1d30*/  @!P0 IMAD.WIDE.U32 R6, R21, 0x4, R6 ;  /* 0x0000000415068825 */ /* 0x004fc800078e0006 */
[----:B------:R-:W-:Y:S02]  /*1d40*/  IMAD R21, R0, 0x4, R21 ;  /* 0x0000000400157824 */ /* 0x000fe400078e0215 */
[----:B-----5:R-:W-:-:S04]  /*1d50*/  @!P1 IMAD.WIDE.U32 R10, R15, 0x4, R10 ;  /* 0x000000040f0a9825 */ /* 0x020fc800078e000a */
[C---:B------:R-:W-:Y:S01]  /*1d60*/  IMAD R15, R0.reuse, 0x4, R15 ;  /* 0x00000004000f7824 */ /* 0x040fe200078e020f */
[----:B0-----:R0:W-:Y:S01]  /*1d70*/  @!P0 STG.E desc[UR12][R6.64], R23 ;  /* 0x0000001706008986 */ /* 0x0011e2000c10190c */
[----:B---3--:R-:W-:Y:S01]  /*1d80*/  @!P2 IMAD.WIDE.U32 R8, R17, 0x4, R8 ;  /* 0x000000041108a825 */ /* 0x008fe200078e0008 */
[----:B------:R-:W-:Y:S02]  /*1d90*/  ISETP.GE.U32.AND P0, PT, R3, UR7, PT ;  /* 0x0000000703007c0c */ /* 0x000fe4000bf06070 */
[----:B------:R0:W-:Y:S01]  /*1da0*/  @!P1 STG.E desc[UR12][R10.64], R25 ;  /* 0x000000190a009986 */ /* 0x0001e2000c10190c */
[----:B------:R-:W-:-:S03]  /*1db0*/  IMAD R17, R0, 0x4, R17 ;  /* 0x0000000400117824 */ /* 0x000fc600078e0211 */
[----:B----4-:R0:W-:Y:S01]  /*1dc0*/  @!P2 STG.E desc[UR12][R8.64], R27 ;  /* 0x0000001b0800a986 */ /* 0x0101e2000c10190c */
[----:B-1----:R-:W-:-:S04]  /*1dd0*/  @!P3 IMAD.WIDE.U32 R4, R19, 0x4, R4 ;  /* 0x000000041304b825 */ /* 0x002fc800078e0004 */
[----:B------:R-:W-:Y:S01]  /*1de0*/  IMAD R19, R0, 0x4, R19 ;  /* 0x0000000400137824 */ /* 0x000fe200078e0213 */
[----:B------:R0:W-:Y:S01]  /*1df0*/  @!P3 STG.E desc[UR12][R4.64], R29 ;  /* 0x0000001d0400b986 */ /* 0x0001e2000c10190c */
[----:B------:R-:W-:Y:S05]  /*1e00*/  @!P0 BRA `(.L_x_39) ;  /* 0xfffffffc008c8947 */ /* 0x000fea000383ffff */
[----:B------:R-:W-:Y:S05]  /*1e10*/  EXIT ;  /* 0x000000000000794d */ /* 0x000fea0003800000 */
.L_x_40:
        /* <DEDUP_REMOVED lines=14> */
.L_x_43:


//--------------------- .nv.shared._Z17merge_pass_globalPKfPfii --------------------------
	.section	.nv.shared._Z17merge_pass_globalPKfPfii,"aw",@nobits
	.sectionflags	@""
	.align	16
	.zero		1024


//--------------------- .nv.shared.reserved.0     --------------------------
	.section	.nv.shared.reserved.0,"aw",@nobits
	.weak		__nv_reservedSMEM_offset_0_alias
	.size		__nv_reservedSMEM_offset_0_alias, 0, 64
	.other		__nv_reservedSMEM_offset_0_alias,@"STO_CUDA_RESERVED_SHARED STV_DEFAULT"
__nv_reservedSMEM_offset_0_alias:
	.zero		0
	.zero		64


//--------------------- .nv.shared._Z17merge_pass_sharedPKfPfii --------------------------
	.section	.nv.shared._Z17merge_pass_sharedPKfPfii,"aw",@nobits
	.sectionflags	@""
	.align	16
	.zero		1024


//--------------------- .nv.shared._Z33sort_tile_local_then_merge_sharedPfi --------------------------
	.section	.nv.shared._Z33sort_tile_local_then_merge_sharedPfi,"aw",@nobits
	.sectionflags	@""
	.align	16
	.zero		1024


//--------------------- .nv.constant0._Z17merge_pass_globalPKfPfii --------------------------
	.section	.nv.constant0._Z17merge_pass_globalPKfPfii,"a",@progbits
	.sectionflags	@""
	.align	4
.nv.constant0._Z17merge_pass_globalPKfPfii:
	.zero		920


//--------------------- .nv.constant0._Z17merge_pass_sharedPKfPfii --------------------------
	.section	.nv.constant0._Z17merge_pass_sharedPKfPfii,"a",@progbits
	.sectionflags	@""
	.align	4
.nv.constant0._Z17merge_pass_sharedPKfPfii:
	.zero		920


//--------------------- .nv.constant0._Z33sort_tile_local_then_merge_sharedPfi --------------------------
	.section	.nv.constant0._Z33sort_tile_local_then_merge_sharedPfi,"a",@progbits
	.sectionflags	@""
	.align	4
.nv.constant0._Z33sort_tile_local_then_merge_sharedPfi:
	.zero		908


//--------------------- SYMBOLS --------------------------

	.type		.nv.reservedSmem.offset0,@object
	.size		.nv.reservedSmem.offset0,0x4
	.type		.nv.reservedSmem.cap,@object
	.size		.nv.reservedSmem.cap,0x4
